// auto-generated by cutlass_sweep.gemm — config: {"arch": "sm_90", "cluster_m": 1, "cluster_n": 4, "dtype": "bf16", "dtype_b": "bf16", "layout": "nt", "stages": 0, "tile_k": 64, "tile_m": 128, "tile_n": 64}
#include "cutlass/cutlass.h"
#include "cutlass/gemm/collective/collective_builder.hpp"
#include "cutlass/gemm/device/gemm_universal_adapter.h"
#include "cutlass/gemm/kernel/gemm_universal.hpp"
#include "cutlass/epilogue/collective/collective_builder.hpp"

using ElemA = cutlass::bfloat16_t;
using ElemB = cutlass::bfloat16_t;
using ElemCD = cutlass::bfloat16_t;
using Acc  = float;
using TileShape    = cute::Shape<cute::_128, cute::_64, cute::_64>;
using ClusterShape = cute::Shape<cute::_1, cute::_4, cute::_1>;

using CollectiveEpilogue = typename cutlass::epilogue::collective::CollectiveBuilder<
    cutlass::arch::Sm90, cutlass::arch::OpClassTensorOp,
    TileShape, ClusterShape,
    cutlass::epilogue::collective::EpilogueTileAuto,
    Acc, Acc,
    ElemCD, cutlass::layout::RowMajor, 128 / cutlass::sizeof_bits<ElemCD>::value,
    ElemCD, cutlass::layout::RowMajor, 128 / cutlass::sizeof_bits<ElemCD>::value,
    cutlass::epilogue::collective::EpilogueScheduleAuto
  >::CollectiveOp;

using CollectiveMainloop = typename cutlass::gemm::collective::CollectiveBuilder<
    cutlass::arch::Sm90, cutlass::arch::OpClassTensorOp,
    ElemA, cutlass::layout::RowMajor, 128 / cutlass::sizeof_bits<ElemA>::value,
    ElemB, cutlass::layout::ColumnMajor, 128 / cutlass::sizeof_bits<ElemB>::value,
    Acc,
    TileShape, ClusterShape,
    cutlass::gemm::collective::StageCountAutoCarveout<static_cast<int>(sizeof(typename CollectiveEpilogue::SharedStorage))>,
    cutlass::gemm::collective::KernelScheduleAuto
  >::CollectiveOp;

using GemmKernel = cutlass::gemm::kernel::GemmUniversal<
    cute::Shape<int,int,int,int>,
    CollectiveMainloop,
    CollectiveEpilogue
>;
using Gemm = cutlass::gemm::device::GemmUniversalAdapter<GemmKernel>;

// Force the device kernel symbol into the cubin without needing a host main.
auto* _anchor = &cutlass::device_kernel<GemmKernel>;


// ===== COMPILED SASS (sm_90a) =====

	.target	sm_90a

	.elftype	@"ET_EXEC"


//--------------------- .note.nv.tkinfo           --------------------------
	.section	.note.nv.tkinfo,"",@"SHT_NOTE"
	.sectionflags	@"SHF_NOTE_NV_TKINFO"
	.tkinfo
        /*0018*/ 	.word	0x00000002
        /*0030*/ 	.string	""
        /*0030*/ 	.string	"ptxas"
        /*0030*/ 	.string	"Cuda compilation tools, release 13.0, V13.0.88"
        /*0030*/ 	.string	"Build cuda_13.0.r13.0/compiler.36424714_0"
        /*0030*/ 	.string	"-arch sm_90a -m 64 "



//--------------------- .note.nv.cuinfo           --------------------------
	.section	.note.nv.cuinfo,"",@"SHT_NOTE"
	.sectionflags	@"SHF_NOTE_NV_CUINFO"
        /*0018*/ 	.short	0x0002
        /*001a*/ 	.short	0x005a
        /*001c*/ 	.short	0x0082
	.zero		2


//--------------------- .nv.info                  --------------------------
	.section	.nv.info,"",@"SHT_CUDA_INFO"
	.align	4


	//----- nvinfo : EIATTR_REGCOUNT
	.align		4
        /*0000*/ 	.byte	0x04, 0x2f
        /*0002*/ 	.short	(.L_15 - .L_14)
	.align		4
.L_14:
        /*0004*/ 	.word	index@(_ZN7cutlass13device_kernelINS_4gemm6kernel13GemmUniversalIN4cute5tupleIJiiiiEEENS1_10collective13CollectiveMmaINS1_34MainloopSm90TmaGmmaWarpSpecializedILi9ENS5_IJNS4_1CILi1EEENSA_ILi4EEESB_EEENS1_35KernelTmaWarpSpecializedCooperativeEEENS5_IJNSA_ILi128EEENSA_ILi64EEESH_EEENS_10bfloat16_tENS5_IJlSB_lEEESJ_SK_NS4_8TiledMMAINS4_8MMA_AtomIJNS4_4SM904GMMA27MMA_64x64x16_F32BF16BF16_SSILNSO_5MajorE0ELSQ_0ELNSO_7ScaleInE1ELSR_1EEEEEENS4_6LayoutINS5_IJNSA_ILi2EEESB_SB_EEENS5_IJSB_NSA_ILi0EEESX_EEEEENS5_IJNS4_10UnderscoreES10_S10_EEEEENS4_23SM90_TMA_LOAD_MULTICASTENS4_14ComposedLayoutINS4_7SwizzleILi3ELi4ELi3EEENS4_18smem_ptr_flag_bitsILi16EEENSU_INS5_IJNSA_ILi8EEESH_EEENS5_IJSH_SB_EEEEEEEvNS4_8identityENS4_13SM90_TMA_LOADES1D_vS1E_EENS_8epilogue10collective6detail29Sm90TmaWarpSpecializedAdapterINS1I_15DefaultEpilogueISJ_SK_SK_NS1H_6thread17LinearCombinationISJ_Li1EffLNS1M_9ScaleType4KindE0ELNS_15FloatRoundStyleE2ESJ_EENS1_15EpilogueDefaultEEEEEvvEEEEvNT_6ParamsE)
        /*0008*/ 	.word	0x000000a8


	//----- nvinfo : EIATTR_FRAME_SIZE
	.align		4
.L_15:
        /*000c*/ 	.byte	0x04, 0x11
        /*000e*/ 	.short	(.L_17 - .L_16)
	.align		4
.L_16:
        /*0010*/ 	.word	index@(_ZN7cutlass13device_kernelINS_4gemm6kernel13GemmUniversalIN4cute5tupleIJiiiiEEENS1_10collective13CollectiveMmaINS1_34MainloopSm90TmaGmmaWarpSpecializedILi9ENS5_IJNS4_1CILi1EEENSA_ILi4EEESB_EEENS1_35KernelTmaWarpSpecializedCooperativeEEENS5_IJNSA_ILi128EEENSA_ILi64EEESH_EEENS_10bfloat16_tENS5_IJlSB_lEEESJ_SK_NS4_8TiledMMAINS4_8MMA_AtomIJNS4_4SM904GMMA27MMA_64x64x16_F32BF16BF16_SSILNSO_5MajorE0ELSQ_0ELNSO_7ScaleInE1ELSR_1EEEEEENS4_6LayoutINS5_IJNSA_ILi2EEESB_SB_EEENS5_IJSB_NSA_ILi0EEESX_EEEEENS5_IJNS4_10UnderscoreES10_S10_EEEEENS4_23SM90_TMA_LOAD_MULTICASTENS4_14ComposedLayoutINS4_7SwizzleILi3ELi4ELi3EEENS4_18smem_ptr_flag_bitsILi16EEENSU_INS5_IJNSA_ILi8EEESH_EEENS5_IJSH_SB_EEEEEEEvNS4_8identityENS4_13SM90_TMA_LOADES1D_vS1E_EENS_8epilogue10collective6detail29Sm90TmaWarpSpecializedAdapterINS1I_15DefaultEpilogueISJ_SK_SK_NS1H_6thread17LinearCombinationISJ_Li1EffLNS1M_9ScaleType4KindE0ELNS_15FloatRoundStyleE2ESJ_EENS1_15EpilogueDefaultEEEEEvvEEEEvNT_6ParamsE)
        /*0014*/ 	.word	0x00000000


	//----- nvinfo : EIATTR_MIN_STACK_SIZE
	.align		4
.L_17:
        /*0018*/ 	.byte	0x04, 0x12
        /*001a*/ 	.short	(.L_19 - .L_18)
	.align		4
.L_18:
        /*001c*/ 	.word	index@(_ZN7cutlass13device_kernelINS_4gemm6kernel13GemmUniversalIN4cute5tupleIJiiiiEEENS1_10collective13CollectiveMmaINS1_34MainloopSm90TmaGmmaWarpSpecializedILi9ENS5_IJNS4_1CILi1EEENSA_ILi4EEESB_EEENS1_35KernelTmaWarpSpecializedCooperativeEEENS5_IJNSA_ILi128EEENSA_ILi64EEESH_EEENS_10bfloat16_tENS5_IJlSB_lEEESJ_SK_NS4_8TiledMMAINS4_8MMA_AtomIJNS4_4SM904GMMA27MMA_64x64x16_F32BF16BF16_SSILNSO_5MajorE0ELSQ_0ELNSO_7ScaleInE1ELSR_1EEEEEENS4_6LayoutINS5_IJNSA_ILi2EEESB_SB_EEENS5_IJSB_NSA_ILi0EEESX_EEEEENS5_IJNS4_10UnderscoreES10_S10_EEEEENS4_23SM90_TMA_LOAD_MULTICASTENS4_14ComposedLayoutINS4_7SwizzleILi3ELi4ELi3EEENS4_18smem_ptr_flag_bitsILi16EEENSU_INS5_IJNSA_ILi8EEESH_EEENS5_IJSH_SB_EEEEEEEvNS4_8identityENS4_13SM90_TMA_LOADES1D_vS1E_EENS_8epilogue10collective6detail29Sm90TmaWarpSpecializedAdapterINS1I_15DefaultEpilogueISJ_SK_SK_NS1H_6thread17LinearCombinationISJ_Li1EffLNS1M_9ScaleType4KindE0ELNS_15FloatRoundStyleE2ESJ_EENS1_15EpilogueDefaultEEEEEvvEEEEvNT_6ParamsE)
        /*0020*/ 	.word	0x00000000
.L_19:


//--------------------- .nv.compat                --------------------------
	.section	.nv.compat,"",@"SHT_CUDA_COMPAT_INFO"
	.align	4
        /*0000*/ 	.byte	0x02, 0x09, 0x01, 0x00, 0x02, 0x02, 0x04, 0x00, 0x02, 0x05, 0x05, 0x00, 0x03, 0x07, 0x01, 0x01
        /*0010*/ 	.byte	0x02, 0x03, 0x01, 0x00, 0x02, 0x06, 0x01, 0x00, 0x04, 0x0b, 0x08, 0x00, 0x00, 0x00, 0x00, 0x00
        /*0020*/ 	.byte	0x00, 0x00, 0x00, 0x00


//--------------------- .nv.info._ZN7cutlass13device_kernelINS_4gemm6kernel13GemmUniversalIN4cute5tupleIJiiiiEEENS1_10collective13CollectiveMmaINS1_34MainloopSm90TmaGmmaWarpSpecializedILi9ENS5_IJNS4_1CILi1EEENSA_ILi4EEESB_EEENS1_35KernelTmaWarpSpecializedCooperativeEEENS5_IJNSA_ILi128EEENSA_ILi64EEESH_EEENS_10bfloat16_tENS5_IJlSB_lEEESJ_SK_NS4_8TiledMMAINS4_8MMA_AtomIJNS4_4SM904GMMA27MMA_64x64x16_F32BF16BF16_SSILNSO_5MajorE0ELSQ_0ELNSO_7ScaleInE1ELSR_1EEEEEENS4_6LayoutINS5_IJNSA_ILi2EEESB_SB_EEENS5_IJSB_NSA_ILi0EEESX_EEEEENS5_IJNS4_10UnderscoreES10_S10_EEEEENS4_23SM90_TMA_LOAD_MULTICASTENS4_14ComposedLayoutINS4_7SwizzleILi3ELi4ELi3EEENS4_18smem_ptr_flag_bitsILi16EEENSU_INS5_IJNSA_ILi8EEESH_EEENS5_IJSH_SB_EEEEEEEvNS4_8identityENS4_13SM90_TMA_LOADES1D_vS1E_EENS_8epilogue10collective6detail29Sm90TmaWarpSpecializedAdapterINS1I_15DefaultEpilogueISJ_SK_SK_NS1H_6thread17LinearCombinationISJ_Li1EffLNS1M_9ScaleType4KindE0ELNS_15FloatRoundStyleE2ESJ_EENS1_15EpilogueDefaultEEEEEvvEEEEvNT_6ParamsE --------------------------
	.section	.nv.info._ZN7cutlass13device_kernelINS_4gemm6kernel13GemmUniversalIN4cute5tupleIJiiiiEEENS1_10collective13CollectiveMmaINS1_34MainloopSm90TmaGmmaWarpSpecializedILi9ENS5_IJNS4_1CILi1EEENSA_ILi4EEESB_EEENS1_35KernelTmaWarpSpecializedCooperativeEEENS5_IJNSA_ILi128EEENSA_ILi64EEESH_EEENS_10bfloat16_tENS5_IJlSB_lEEESJ_SK_NS4_8TiledMMAINS4_8MMA_AtomIJNS4_4SM904GMMA27MMA_64x64x16_F32BF16BF16_SSILNSO_5MajorE0ELSQ_0ELNSO_7ScaleInE1ELSR_1EEEEEENS4_6LayoutINS5_IJNSA_ILi2EEESB_SB_EEENS5_IJSB_NSA_ILi0EEESX_EEEEENS5_IJNS4_10UnderscoreES10_S10_EEEEENS4_23SM90_TMA_LOAD_MULTICASTENS4_14ComposedLayoutINS4_7SwizzleILi3ELi4ELi3EEENS4_18smem_ptr_flag_bitsILi16EEENSU_INS5_IJNSA_ILi8EEESH_EEENS5_IJSH_SB_EEEEEEEvNS4_8identityENS4_13SM90_TMA_LOADES1D_vS1E_EENS_8epilogue10collective6detail29Sm90TmaWarpSpecializedAdapterINS1I_15DefaultEpilogueISJ_SK_SK_NS1H_6thread17LinearCombinationISJ_Li1EffLNS1M_9ScaleType4KindE0ELNS_15FloatRoundStyleE2ESJ_EENS1_15EpilogueDefaultEEEEEvvEEEEvNT_6ParamsE,"",@"SHT_CUDA_INFO"
	.sectionflags	@""
	.align	4


	//----- nvinfo : EIATTR_CUDA_API_VERSION
	.align		4
        /*0000*/ 	.byte	0x04, 0x37
        /*0002*/ 	.short	(.L_21 - .L_20)
.L_20:
        /*0004*/ 	.word	0x00000082


	//----- nvinfo : EIATTR_KPARAM_INFO
	.align		4
.L_21:
        /*0008*/ 	.byte	0x04, 0x17
        /*000a*/ 	.short	(.L_23 - .L_22)
.L_22:
        /*000c*/ 	.word	0x00000000
        /*0010*/ 	.short	0x0000
        /*0012*/ 	.short	0x0070
        /*0014*/ 	.byte	0x00, 0xf0, 0x01, 0x10


	//----- nvinfo : EIATTR_SPARSE_MMA_MASK
	.align		4
.L_23:
        /*0018*/ 	.byte	0x03, 0x50
        /*001a*/ 	.short	0x0000


	//----- nvinfo : EIATTR_MAXREG_COUNT
	.align		4
        /*001c*/ 	.byte	0x03, 0x1b
        /*001e*/ 	.short	0x00a8


	//----- nvinfo : EIATTR_NUM_BARRIERS
	.align		4
        /*0020*/ 	.byte	0x02, 0x4c
        /*0022*/ 	.byte	0x01
	.zero		1


	//----- nvinfo : EIATTR_EXTERNS
	.align		4
        /*0024*/ 	.byte	0x04, 0x0f
        /*0026*/ 	.short	(.L_25 - .L_24)


	//   ....[0]....
	.align		4
.L_24:
        /*0028*/ 	.word	index@(__assertfail)


	//----- nvinfo : EIATTR_MERCURY_ISA_VERSION
	.align		4
.L_25:
        /*002c*/ 	.byte	0x03, 0x5f
        /*002e*/ 	.short	0x0101


	//----- nvinfo : EIATTR_INT_WARP_WIDE_INSTR_OFFSETS
	.align		4
        /*0030*/ 	.byte	0x04, 0x31
        /*0032*/ 	.short	(.L_27 - .L_26)


	//   ....[0]....
.L_26:
        /*0034*/ 	.word	0x00000540


	//   ....[1]....
        /*0038*/ 	.word	0x00000560


	//   ....[2]....
        /*003c*/ 	.word	0x00000710


	//----- nvinfo : EIATTR_COOP_GROUP_MASK_REGIDS
	.align		4
.L_27:
        /*0040*/ 	.byte	0x04, 0x29
        /*0042*/ 	.short	(.L_29 - .L_28)


	//   ....[0]....
.L_28:
        /*0044*/ 	.word	0xffffffff


	//   ....[1]....
        /*0048*/ 	.word	0xffffffff


	//   ....[2]....
        /*004c*/ 	.word	0xffffffff


	//   ....[3]....
        /*0050*/ 	.word	0xffffffff


	//   ....[4]....
        /*0054*/ 	.word	0xffffffff


	//   ....[5]....
        /*0058*/ 	.word	0xffffffff


	//----- nvinfo : EIATTR_COOP_GROUP_INSTR_OFFSETS
	.align		4
.L_29:
        /*005c*/ 	.byte	0x04, 0x28
        /*005e*/ 	.short	(.L_31 - .L_30)


	//   ....[0]....
.L_30:
        /*0060*/ 	.word	0x00000060


	//   ....[1]....
        /*0064*/ 	.word	0x00000070


	//   ....[2]....
        /*0068*/ 	.word	0x00000130


	//   ....[3]....
        /*006c*/ 	.word	0x00000390


	//   ....[4]....
        /*0070*/ 	.word	0x00000850


	//   ....[5]....
        /*0074*/ 	.word	0x00001290


	//----- nvinfo : EIATTR_REG_RECONFIG
	.align		4
.L_31:
        /*0078*/ 	.byte	0x01, 0x54
	.zero		2


	//----- nvinfo : EIATTR_SYSCALL_OFFSETS
	.align		4
        /*007c*/ 	.byte	0x04, 0x46
        /*007e*/ 	.short	(.L_33 - .L_32)


	//   ....[0]....
.L_32:
        /*0080*/ 	.word	0x00001450


	//----- nvinfo : EIATTR_MBARRIER_INSTR_OFFSETS
	.align		4
.L_33:
        /*0084*/ 	.byte	0x04, 0x39
        /*0086*/ 	.short	(.L_35 - .L_34)


	//   ....[0]....
.L_34:
        /*0088*/ 	.word	0x00000250
        /*008c*/ 	.word	0x000000ff
        /*0090*/ 	.word	0x00000000
        /*0094*/ 	.short	0x0100
        /*0096*/ 	.byte	0x08
	.zero		1


	//   ....[1]....
        /*0098*/ 	.word	0x00000260
        /*009c*/ 	.word	0x000000ff
        /*00a0*/ 	.word	0x00000048
        /*00a4*/ 	.short	0x0100
        /*00a6*/ 	.byte	0x08
	.zero		1


	//   ....[2]....
        /*00a8*/ 	.word	0x00000270
        /*00ac*/ 	.word	0x000000ff
        /*00b0*/ 	.word	0x00000008
        /*00b4*/ 	.short	0x0100
        /*00b6*/ 	.byte	0x08
	.zero		1


	//   ....[3]....
        /*00b8*/ 	.word	0x00000280
        /*00bc*/ 	.word	0x000000ff
        /*00c0*/ 	.word	0x00000050
        /*00c4*/ 	.short	0x0100
        /*00c6*/ 	.byte	0x08
	.zero		1


	//   ....[4]....
        /*00c8*/ 	.word	0x00000290
        /*00cc*/ 	.word	0x000000ff
        /*00d0*/ 	.word	0x00000010
        /*00d4*/ 	.short	0x0100
        /*00d6*/ 	.byte	0x08
	.zero		1


	//   ....[5]....
        /*00d8*/ 	.word	0x000002a0
        /*00dc*/ 	.word	0x000000ff
        /*00e0*/ 	.word	0x00000058
        /*00e4*/ 	.short	0x0100
        /*00e6*/ 	.byte	0x08
	.zero		1


	//   ....[6]....
        /*00e8*/ 	.word	0x000002b0
        /*00ec*/ 	.word	0x000000ff
        /*00f0*/ 	.word	0x00000018
        /*00f4*/ 	.short	0x0100
        /*00f6*/ 	.byte	0x08
	.zero		1


	//   ....[7]....
        /*00f8*/ 	.word	0x000002c0
        /*00fc*/ 	.word	0x000000ff
        /*0100*/ 	.word	0x00000060
        /*0104*/ 	.short	0x0100
        /*0106*/ 	.byte	0x08
	.zero		1


	//   ....[8]....
        /*0108*/ 	.word	0x000002d0
        /*010c*/ 	.word	0x000000ff
        /*0110*/ 	.word	0x00000020
        /*0114*/ 	.short	0x0100
        /*0116*/ 	.byte	0x08
	.zero		1


	//   ....[9]....
        /*0118*/ 	.word	0x000002e0
        /*011c*/ 	.word	0x000000ff
        /*0120*/ 	.word	0x00000068
        /*0124*/ 	.short	0x0100
        /*0126*/ 	.byte	0x08
	.zero		1


	//   ....[10]....
        /*0128*/ 	.word	0x000002f0
        /*012c*/ 	.word	0x000000ff
        /*0130*/ 	.word	0x00000028
        /*0134*/ 	.short	0x0100
        /*0136*/ 	.byte	0x08
	.zero		1


	//   ....[11]....
        /*0138*/ 	.word	0x00000300
        /*013c*/ 	.word	0x000000ff
        /*0140*/ 	.word	0x00000070
        /*0144*/ 	.short	0x0100
        /*0146*/ 	.byte	0x08
	.zero		1


	//   ....[12]....
        /*0148*/ 	.word	0x00000310
        /*014c*/ 	.word	0x000000ff
        /*0150*/ 	.word	0x00000030
        /*0154*/ 	.short	0x0100
        /*0156*/ 	.byte	0x08
	.zero		1


	//   ....[13]....
        /*0158*/ 	.word	0x00000320
        /*015c*/ 	.word	0x000000ff
        /*0160*/ 	.word	0x00000078
        /*0164*/ 	.short	0x0100
        /*0166*/ 	.byte	0x08
	.zero		1


	//   ....[14]....
        /*0168*/ 	.word	0x00000330
        /*016c*/ 	.word	0x000000ff
        /*0170*/ 	.word	0x00000038
        /*0174*/ 	.short	0x0100
        /*0176*/ 	.byte	0x08
	.zero		1


	//   ....[15]....
        /*0178*/ 	.word	0x00000340
        /*017c*/ 	.word	0x000000ff
        /*0180*/ 	.word	0x00000080
        /*0184*/ 	.short	0x0100
        /*0186*/ 	.byte	0x08
	.zero		1


	//   ....[16]....
        /*0188*/ 	.word	0x00000350
        /*018c*/ 	.word	0x000000ff
        /*0190*/ 	.word	0x00000040
        /*0194*/ 	.short	0x0100
        /*0196*/ 	.byte	0x08
	.zero		1


	//   ....[17]....
        /*0198*/ 	.word	0x00000360
        /*019c*/ 	.word	0x000000ff
        /*01a0*/ 	.word	0x00000088
        /*01a4*/ 	.short	0x0100
        /*01a6*/ 	.byte	0x08
	.zero		1


	//   ....[18]....
        /*01a8*/ 	.word	0x00000790
        /*01ac*/ 	.word	0x000000ff
        /*01b0*/ 	.word	0x000000a0
        /*01b4*/ 	.short	0x0100
        /*01b6*/ 	.byte	0x06
	.zero		1


	//   ....[19]....
        /*01b8*/ 	.word	0x00000800
        /*01bc*/ 	.word	0x000000ff
        /*01c0*/ 	.word	0x000000a8
        /*01c4*/ 	.short	0x0100
        /*01c6*/ 	.byte	0x06
	.zero		1


	//   ....[20]....
        /*01c8*/ 	.word	0x00001510
        /*01cc*/ 	.word	0x00000003
        /*01d0*/ 	.word	0x00000000
        /*01d4*/ 	.short	0x010a
        /*01d6*/ 	.byte	0x3f
	.zero		1


	//   ....[21]....
        /*01d8*/ 	.word	0x00001550
        /*01dc*/ 	.word	0x00000003
        /*01e0*/ 	.word	0x00000000
        /*01e4*/ 	.short	0x010a
        /*01e6*/ 	.byte	0x3f
	.zero		1


	//   ....[22]....
        /*01e8*/ 	.word	0x00001920
        /*01ec*/ 	.word	0x00000005
        /*01f0*/ 	.word	0x00000000
        /*01f4*/ 	.short	0x010a
        /*01f6*/ 	.byte	0x3f
	.zero		1


	//   ....[23]....
        /*01f8*/ 	.word	0x00001960
        /*01fc*/ 	.word	0x00000005
        /*0200*/ 	.word	0x00000000
        /*0204*/ 	.short	0x010a
        /*0206*/ 	.byte	0x3f
	.zero		1


	//   ....[24]....
        /*0208*/ 	.word	0x00001bc0
        /*020c*/ 	.word	0x00000005
        /*0210*/ 	.word	0x00000000
        /*0214*/ 	.short	0x0101
        /*0216*/ 	.byte	0x3f
	.zero		1


	//   ....[25]....
        /*0218*/ 	.word	0x00001de0
        /*021c*/ 	.word	0x00000003
        /*0220*/ 	.word	0x00000000
        /*0224*/ 	.short	0x0101
        /*0226*/ 	.byte	0x3f
	.zero		1


	//   ....[26]....
        /*0228*/ 	.word	0x00005280
        /*022c*/ 	.word	0x00000016
        /*0230*/ 	.word	0x00000048
        /*0234*/ 	.short	0x010a
        /*0236*/ 	.byte	0x3f
	.zero		1


	//   ....[27]....
        /*0238*/ 	.word	0x000055e0
        /*023c*/ 	.word	0x00000003
        /*0240*/ 	.word	0x000000a8
        /*0244*/ 	.short	0x0101
        /*0246*/ 	.byte	0x3f
	.zero		1


	//   ....[28]....
        /*0248*/ 	.word	0x00005d30
        /*024c*/ 	.word	0x00000007
        /*0250*/ 	.word	0x00000000
        /*0254*/ 	.short	0x010a
        /*0256*/ 	.byte	0x3f
	.zero		1


	//   ....[29]....
        /*0258*/ 	.word	0x00005db0
        /*025c*/ 	.word	0x00000008
        /*0260*/ 	.word	0x00000000
        /*0264*/ 	.short	0x010a
        /*0266*/ 	.byte	0x3f
	.zero		1


	//   ....[30]....
        /*0268*/ 	.word	0x00005e40
        /*026c*/ 	.word	0x00000009
        /*0270*/ 	.word	0x00000000
        /*0274*/ 	.short	0x010a
        /*0276*/ 	.byte	0x3f
	.zero		1


	//   ....[31]....
        /*0278*/ 	.word	0x00005ed0
        /*027c*/ 	.word	0x00000008
        /*0280*/ 	.word	0x00000000
        /*0284*/ 	.short	0x010a
        /*0286*/ 	.byte	0x3f
	.zero		1


	//   ....[32]....
        /*0288*/ 	.word	0x00005f60
        /*028c*/ 	.word	0x00000009
        /*0290*/ 	.word	0x00000000
        /*0294*/ 	.short	0x010a
        /*0296*/ 	.byte	0x3f
	.zero		1


	//   ....[33]....
        /*0298*/ 	.word	0x00005ff0
        /*029c*/ 	.word	0x00000008
        /*02a0*/ 	.word	0x00000000
        /*02a4*/ 	.short	0x010a
        /*02a6*/ 	.byte	0x3f
	.zero		1


	//   ....[34]....
        /*02a8*/ 	.word	0x00006080
        /*02ac*/ 	.word	0x00000009
        /*02b0*/ 	.word	0x00000000
        /*02b4*/ 	.short	0x010a
        /*02b6*/ 	.byte	0x3f
	.zero		1


	//   ....[35]....
        /*02b8*/ 	.word	0x00006110
        /*02bc*/ 	.word	0x00000006
        /*02c0*/ 	.word	0x00000000
        /*02c4*/ 	.short	0x010a
        /*02c6*/ 	.byte	0x3f
	.zero		1


	//   ....[36]....
        /*02c8*/ 	.word	0x000061a0
        /*02cc*/ 	.word	0x00000003
        /*02d0*/ 	.word	0x00000000
        /*02d4*/ 	.short	0x010a
        /*02d6*/ 	.byte	0x3f
	.zero		1


	//   ....[37]....
        /*02d8*/ 	.word	0x00006200
        /*02dc*/ 	.word	0x00000003
        /*02e0*/ 	.word	0x00000000
        /*02e4*/ 	.short	0x010a
        /*02e6*/ 	.byte	0x3f
	.zero		1


	//   ....[38]....
        /*02e8*/ 	.word	0x00006250
        /*02ec*/ 	.word	0x00000005
        /*02f0*/ 	.word	0x00000000
        /*02f4*/ 	.short	0x010a
        /*02f6*/ 	.byte	0x3f
	.zero		1


	//   ....[39]....
        /*02f8*/ 	.word	0x00006320
        /*02fc*/ 	.word	0x00000016
        /*0300*/ 	.word	0x00000048
        /*0304*/ 	.short	0x010a
        /*0306*/ 	.byte	0x3f
	.zero		1


	//   ....[40]....
        /*0308*/ 	.word	0x000063f0
        /*030c*/ 	.word	0x00000007
        /*0310*/ 	.word	0x00000000
        /*0314*/ 	.short	0x010a
        /*0316*/ 	.byte	0x3f
	.zero		1


	//   ....[41]....
        /*0318*/ 	.word	0x00006440
        /*031c*/ 	.word	0x00000008
        /*0320*/ 	.word	0x00000000
        /*0324*/ 	.short	0x010a
        /*0326*/ 	.byte	0x3f
	.zero		1


	//   ....[42]....
        /*0328*/ 	.word	0x00006490
        /*032c*/ 	.word	0x00000009
        /*0330*/ 	.word	0x00000000
        /*0334*/ 	.short	0x010a
        /*0336*/ 	.byte	0x3f
	.zero		1


	//   ....[43]....
        /*0338*/ 	.word	0x000064e0
        /*033c*/ 	.word	0x00000008
        /*0340*/ 	.word	0x00000000
        /*0344*/ 	.short	0x010a
        /*0346*/ 	.byte	0x3f
	.zero		1


	//   ....[44]....
        /*0348*/ 	.word	0x00006530
        /*034c*/ 	.word	0x00000009
        /*0350*/ 	.word	0x00000000
        /*0354*/ 	.short	0x010a
        /*0356*/ 	.byte	0x3f
	.zero		1


	//   ....[45]....
        /*0358*/ 	.word	0x00006580
        /*035c*/ 	.word	0x00000008
        /*0360*/ 	.word	0x00000000
        /*0364*/ 	.short	0x010a
        /*0366*/ 	.byte	0x3f
	.zero		1


	//   ....[46]....
        /*0368*/ 	.word	0x000065d0
        /*036c*/ 	.word	0x00000009
        /*0370*/ 	.word	0x00000000
        /*0374*/ 	.short	0x010a
        /*0376*/ 	.byte	0x3f
	.zero		1


	//   ....[47]....
        /*0378*/ 	.word	0x00006620
        /*037c*/ 	.word	0x00000006
        /*0380*/ 	.word	0x00000000
        /*0384*/ 	.short	0x010a
        /*0386*/ 	.byte	0x3f
	.zero		1


	//----- nvinfo : EIATTR_NUM_MBARRIERS
	.align		4
.L_35:
        /*0388*/ 	.byte	0x03, 0x38
        /*038a*/ 	.short	0x0014


	//----- nvinfo : EIATTR_EXIT_INSTR_OFFSETS
	.align		4
        /*038c*/ 	.byte	0x04, 0x1c
        /*038e*/ 	.short	(.L_37 - .L_36)


	//   ....[0]....
.L_36:
        /*0390*/ 	.word	0x000009b0


	//   ....[1]....
        /*0394*/ 	.word	0x000011c0


	//   ....[2]....
        /*0398*/ 	.word	0x000049a0


	//   ....[3]....
        /*039c*/ 	.word	0x00004f00


	//   ....[4]....
        /*03a0*/ 	.word	0x000061f0


	//----- nvinfo : EIATTR_MAX_THREADS
	.align		4
.L_37:
        /*03a4*/ 	.byte	0x04, 0x05
        /*03a6*/ 	.short	(.L_39 - .L_38)
.L_38:
        /*03a8*/ 	.word	0x00000180
        /*03ac*/ 	.word	0x00000001
        /*03b0*/ 	.word	0x00000001


	//----- nvinfo : EIATTR_CRS_STACK_SIZE
	.align		4
.L_39:
        /*03b4*/ 	.byte	0x04, 0x1e
        /*03b6*/ 	.short	(.L_41 - .L_40)
.L_40:
        /*03b8*/ 	.word	0x00000000


	//----- nvinfo : EIATTR_CBANK_PARAM_SIZE
	.align		4
.L_41:
        /*03bc*/ 	.byte	0x03, 0x19
        /*03be*/ 	.short	0x0470


	//----- nvinfo : EIATTR_PARAM_CBANK
	.align		4
        /*03c0*/ 	.byte	0x04, 0x0a
        /*03c2*/ 	.short	(.L_43 - .L_42)
	.align		4
.L_42:
        /*03c4*/ 	.word	index@(.nv.constant0._ZN7cutlass13device_kernelINS_4gemm6kernel13GemmUniversalIN4cute5tupleIJiiiiEEENS1_10collective13CollectiveMmaINS1_34MainloopSm90TmaGmmaWarpSpecializedILi9ENS5_IJNS4_1CILi1EEENSA_ILi4EEESB_EEENS1_35KernelTmaWarpSpecializedCooperativeEEENS5_IJNSA_ILi128EEENSA_ILi64EEESH_EEENS_10bfloat16_tENS5_IJlSB_lEEESJ_SK_NS4_8TiledMMAINS4_8MMA_AtomIJNS4_4SM904GMMA27MMA_64x64x16_F32BF16BF16_SSILNSO_5MajorE0ELSQ_0ELNSO_7ScaleInE1ELSR_1EEEEEENS4_6LayoutINS5_IJNSA_ILi2EEESB_SB_EEENS5_IJSB_NSA_ILi0EEESX_EEEEENS5_IJNS4_10UnderscoreES10_S10_EEEEENS4_23SM90_TMA_LOAD_MULTICASTENS4_14ComposedLayoutINS4_7SwizzleILi3ELi4ELi3EEENS4_18smem_ptr_flag_bitsILi16EEENSU_INS5_IJNSA_ILi8EEESH_EEENS5_IJSH_SB_EEEEEEEvNS4_8identityENS4_13SM90_TMA_LOADES1D_vS1E_EENS_8epilogue10collective6detail29Sm90TmaWarpSpecializedAdapterINS1I_15DefaultEpilogueISJ_SK_SK_NS1H_6thread17LinearCombinationISJ_Li1EffLNS1M_9ScaleType4KindE0ELNS_15FloatRoundStyleE2ESJ_EENS1_15EpilogueDefaultEEEEEvvEEEEvNT_6ParamsE)
        /*03c8*/ 	.short	0x0210
        /*03ca*/ 	.short	0x0470


	//----- nvinfo : EIATTR_SW_WAR
	.align		4
.L_43:
        /*03cc*/ 	.byte	0x04, 0x36
        /*03ce*/ 	.short	(.L_45 - .L_44)
.L_44:
        /*03d0*/ 	.word	0x00000008
.L_45:


//--------------------- .nv.callgraph             --------------------------
	.section	.nv.callgraph,"",@"SHT_CUDA_CALLGRAPH"
	.align	4
	.sectionentsize	8
	.align		4
        /*0000*/ 	.word	0x00000000
	.align		4
        /*0004*/ 	.word	0xffffffff
	.align		4
        /*0008*/ 	.word	index@(_ZN7cutlass13device_kernelINS_4gemm6kernel13GemmUniversalIN4cute5tupleIJiiiiEEENS1_10collective13CollectiveMmaINS1_34MainloopSm90TmaGmmaWarpSpecializedILi9ENS5_IJNS4_1CILi1EEENSA_ILi4EEESB_EEENS1_35KernelTmaWarpSpecializedCooperativeEEENS5_IJNSA_ILi128EEENSA_ILi64EEESH_EEENS_10bfloat16_tENS5_IJlSB_lEEESJ_SK_NS4_8TiledMMAINS4_8MMA_AtomIJNS4_4SM904GMMA27MMA_64x64x16_F32BF16BF16_SSILNSO_5MajorE0ELSQ_0ELNSO_7ScaleInE1ELSR_1EEEEEENS4_6LayoutINS5_IJNSA_ILi2EEESB_SB_EEENS5_IJSB_NSA_ILi0EEESX_EEEEENS5_IJNS4_10UnderscoreES10_S10_EEEEENS4_23SM90_TMA_LOAD_MULTICASTENS4_14ComposedLayoutINS4_7SwizzleILi3ELi4ELi3EEENS4_18smem_ptr_flag_bitsILi16EEENSU_INS5_IJNSA_ILi8EEESH_EEENS5_IJSH_SB_EEEEEEEvNS4_8identityENS4_13SM90_TMA_LOADES1D_vS1E_EENS_8epilogue10collective6detail29Sm90TmaWarpSpecializedAdapterINS1I_15DefaultEpilogueISJ_SK_SK_NS1H_6thread17LinearCombinationISJ_Li1EffLNS1M_9ScaleType4KindE0ELNS_15FloatRoundStyleE2ESJ_EENS1_15EpilogueDefaultEEEEEvvEEEEvNT_6ParamsE)
	.align		4
        /*000c*/ 	.word	index@(__assertfail)
	.align		4
        /*0010*/ 	.word	0x00000000
	.align		4
        /*0014*/ 	.word	0xfffffffe
	.align		4
        /*0018*/ 	.word	0x00000000
	.align		4
        /*001c*/ 	.word	0xfffffffd
	.align		4
        /*0020*/ 	.word	0x00000000
	.align		4
        /*0024*/ 	.word	0xfffffffc


//--------------------- .nv.constant4             --------------------------
	.section	.nv.constant4,"a",@progbits
	.align	8
	.align		8
.nv.constant4:
        /*0000*/ 	.dword	__assertfail
	.align		8
        /*0008*/ 	.dword	__unnamed_1
	.align		8
        /*0010*/ 	.dword	_ZN40_INTERNAL_5c113a73_4_k_cu_bdf9dbee_213974cuda3std3__45__cpo5beginE
	.align		8
        /*0018*/ 	.dword	_ZN40_INTERNAL_5c113a73_4_k_cu_bdf9dbee_213974cuda3std3__45__cpo3endE
	.align		8
        /*0020*/ 	.dword	_ZN40_INTERNAL_5c113a73_4_k_cu_bdf9dbee_213974cuda3std3__45__cpo6cbeginE
	.align		8
        /*0028*/ 	.dword	_ZN40_INTERNAL_5c113a73_4_k_cu_bdf9dbee_213974cuda3std3__45__cpo4cendE
	.align		8
        /*0030*/ 	.dword	_ZN40_INTERNAL_5c113a73_4_k_cu_bdf9dbee_213974cuda3std3__442_GLOBAL__N__5c113a73_4_k_cu_bdf9dbee_213976ignoreE
	.align		8
        /*0038*/ 	.dword	_ZN40_INTERNAL_5c113a73_4_k_cu_bdf9dbee_213974cuda3std3__419piecewise_constructE
	.align		8
        /*0040*/ 	.dword	_ZN40_INTERNAL_5c113a73_4_k_cu_bdf9dbee_213974cuda3std3__48in_placeE
	.align		8
        /*0048*/ 	.dword	_ZN40_INTERNAL_5c113a73_4_k_cu_bdf9dbee_213974cuda3std6ranges3__45__cpo4swapE
	.align		8
        /*0050*/ 	.dword	_ZN40_INTERNAL_5c113a73_4_k_cu_bdf9dbee_213974cuda3std6ranges3__45__cpo9iter_moveE
	.align		8
        /*0058*/ 	.dword	_ZN40_INTERNAL_5c113a73_4_k_cu_bdf9dbee_213974cute7productE
	.align		8
        /*0060*/ 	.dword	_ZN40_INTERNAL_5c113a73_4_k_cu_bdf9dbee_213974cute1_E
	.align		8
        /*0068*/ 	.dword	$str$22
	.align		8
        /*0070*/ 	.dword	$str$23


//--------------------- .text._ZN7cutlass13device_kernelINS_4gemm6kernel13GemmUniversalIN4cute5tupleIJiiiiEEENS1_10collective13CollectiveMmaINS1_34MainloopSm90TmaGmmaWarpSpecializedILi9ENS5_IJNS4_1CILi1EEENSA_ILi4EEESB_EEENS1_35KernelTmaWarpSpecializedCooperativeEEENS5_IJNSA_ILi128EEENSA_ILi64EEESH_EEENS_10bfloat16_tENS5_IJlSB_lEEESJ_SK_NS4_8TiledMMAINS4_8MMA_AtomIJNS4_4SM904GMMA27MMA_64x64x16_F32BF16BF16_SSILNSO_5MajorE0ELSQ_0ELNSO_7ScaleInE1ELSR_1EEEEEENS4_6LayoutINS5_IJNSA_ILi2EEESB_SB_EEENS5_IJSB_NSA_ILi0EEESX_EEEEENS5_IJNS4_10UnderscoreES10_S10_EEEEENS4_23SM90_TMA_LOAD_MULTICASTENS4_14ComposedLayoutINS4_7SwizzleILi3ELi4ELi3EEENS4_18smem_ptr_flag_bitsILi16EEENSU_INS5_IJNSA_ILi8EEESH_EEENS5_IJSH_SB_EEEEEEEvNS4_8identityENS4_13SM90_TMA_LOADES1D_vS1E_EENS_8epilogue10collective6detail29Sm90TmaWarpSpecializedAdapterINS1I_15DefaultEpilogueISJ_SK_SK_NS1H_6thread17LinearCombinationISJ_Li1EffLNS1M_9ScaleType4KindE0ELNS_15FloatRoundStyleE2ESJ_EENS1_15EpilogueDefaultEEEEEvvEEEEvNT_6ParamsE --------------------------
	.section	.text._ZN7cutlass13device_kernelINS_4gemm6kernel13GemmUniversalIN4cute5tupleIJiiiiEEENS1_10collective13CollectiveMmaINS1_34MainloopSm90TmaGmmaWarpSpecializedILi9ENS5_IJNS4_1CILi1EEENSA_ILi4EEESB_EEENS1_35KernelTmaWarpSpecializedCooperativeEEENS5_IJNSA_ILi128EEENSA_ILi64EEESH_EEENS_10bfloat16_tENS5_IJlSB_lEEESJ_SK_NS4_8TiledMMAINS4_8MMA_AtomIJNS4_4SM904GMMA27MMA_64x64x16_F32BF16BF16_SSILNSO_5MajorE0ELSQ_0ELNSO_7ScaleInE1ELSR_1EEEEEENS4_6LayoutINS5_IJNSA_ILi2EEESB_SB_EEENS5_IJSB_NSA_ILi0EEESX_EEEEENS5_IJNS4_10UnderscoreES10_S10_EEEEENS4_23SM90_TMA_LOAD_MULTICASTENS4_14ComposedLayoutINS4_7SwizzleILi3ELi4ELi3EEENS4_18smem_ptr_flag_bitsILi16EEENSU_INS5_IJNSA_ILi8EEESH_EEENS5_IJSH_SB_EEEEEEEvNS4_8identityENS4_13SM90_TMA_LOADES1D_vS1E_EENS_8epilogue10collective6detail29Sm90TmaWarpSpecializedAdapterINS1I_15DefaultEpilogueISJ_SK_SK_NS1H_6thread17LinearCombinationISJ_Li1EffLNS1M_9ScaleType4KindE0ELNS_15FloatRoundStyleE2ESJ_EENS1_15EpilogueDefaultEEEEEvvEEEEvNT_6ParamsE,"ax",@progbits
	.align	128
.text._ZN7cutlass13device_kernelINS_4gemm6kernel13GemmUniversalIN4cute5tupleIJiiiiEEENS1_10collective13CollectiveMmaINS1_34MainloopSm90TmaGmmaWarpSpecializedILi9ENS5_IJNS4_1CILi1EEENSA_ILi4EEESB_EEENS1_35KernelTmaWarpSpecializedCooperativeEEENS5_IJNSA_ILi128EEENSA_ILi64EEESH_EEENS_10bfloat16_tENS5_IJlSB_lEEESJ_SK_NS4_8TiledMMAINS4_8MMA_AtomIJNS4_4SM904GMMA27MMA_64x64x16_F32BF16BF16_SSILNSO_5MajorE0ELSQ_0ELNSO_7ScaleInE1ELSR_1EEEEEENS4_6LayoutINS5_IJNSA_ILi2EEESB_SB_EEENS5_IJSB_NSA_ILi0EEESX_EEEEENS5_IJNS4_10UnderscoreES10_S10_EEEEENS4_23SM90_TMA_LOAD_MULTICASTENS4_14ComposedLayoutINS4_7SwizzleILi3ELi4ELi3EEENS4_18smem_ptr_flag_bitsILi16EEENSU_INS5_IJNSA_ILi8EEESH_EEENS5_IJSH_SB_EEEEEEEvNS4_8identityENS4_13SM90_TMA_LOADES1D_vS1E_EENS_8epilogue10collective6detail29Sm90TmaWarpSpecializedAdapterINS1I_15DefaultEpilogueISJ_SK_SK_NS1H_6thread17LinearCombinationISJ_Li1EffLNS1M_9ScaleType4KindE0ELNS_15FloatRoundStyleE2ESJ_EENS1_15EpilogueDefaultEEEEEvvEEEEvNT_6ParamsE:
        .type           _ZN7cutlass13device_kernelINS_4gemm6kernel13GemmUniversalIN4cute5tupleIJiiiiEEENS1_10collective13CollectiveMmaINS1_34MainloopSm90TmaGmmaWarpSpecializedILi9ENS5_IJNS4_1CILi1EEENSA_ILi4EEESB_EEENS1_35KernelTmaWarpSpecializedCooperativeEEENS5_IJNSA_ILi128EEENSA_ILi64EEESH_EEENS_10bfloat16_tENS5_IJlSB_lEEESJ_SK_NS4_8TiledMMAINS4_8MMA_AtomIJNS4_4SM904GMMA27MMA_64x64x16_F32BF16BF16_SSILNSO_5MajorE0ELSQ_0ELNSO_7ScaleInE1ELSR_1EEEEEENS4_6LayoutINS5_IJNSA_ILi2EEESB_SB_EEENS5_IJSB_NSA_ILi0EEESX_EEEEENS5_IJNS4_10UnderscoreES10_S10_EEEEENS4_23SM90_TMA_LOAD_MULTICASTENS4_14ComposedLayoutINS4_7SwizzleILi3ELi4ELi3EEENS4_18smem_ptr_flag_bitsILi16EEENSU_INS5_IJNSA_ILi8EEESH_EEENS5_IJSH_SB_EEEEEEEvNS4_8identityENS4_13SM90_TMA_LOADES1D_vS1E_EENS_8epilogue10collective6detail29Sm90TmaWarpSpecializedAdapterINS1I_15DefaultEpilogueISJ_SK_SK_NS1H_6thread17LinearCombinationISJ_Li1EffLNS1M_9ScaleType4KindE0ELNS_15FloatRoundStyleE2ESJ_EENS1_15EpilogueDefaultEEEEEvvEEEEvNT_6ParamsE,@function
        .size           _ZN7cutlass13device_kernelINS_4gemm6kernel13GemmUniversalIN4cute5tupleIJiiiiEEENS1_10collective13CollectiveMmaINS1_34MainloopSm90TmaGmmaWarpSpecializedILi9ENS5_IJNS4_1CILi1EEENSA_ILi4EEESB_EEENS1_35KernelTmaWarpSpecializedCooperativeEEENS5_IJNSA_ILi128EEENSA_ILi64EEESH_EEENS_10bfloat16_tENS5_IJlSB_lEEESJ_SK_NS4_8TiledMMAINS4_8MMA_AtomIJNS4_4SM904GMMA27MMA_64x64x16_F32BF16BF16_SSILNSO_5MajorE0ELSQ_0ELNSO_7ScaleInE1ELSR_1EEEEEENS4_6LayoutINS5_IJNSA_ILi2EEESB_SB_EEENS5_IJSB_NSA_ILi0EEESX_EEEEENS5_IJNS4_10UnderscoreES10_S10_EEEEENS4_23SM90_TMA_LOAD_MULTICASTENS4_14ComposedLayoutINS4_7SwizzleILi3ELi4ELi3EEENS4_18smem_ptr_flag_bitsILi16EEENSU_INS5_IJNSA_ILi8EEESH_EEENS5_IJSH_SB_EEEEEEEvNS4_8identityENS4_13SM90_TMA_LOADES1D_vS1E_EENS_8epilogue10collective6detail29Sm90TmaWarpSpecializedAdapterINS1I_15DefaultEpilogueISJ_SK_SK_NS1H_6thread17LinearCombinationISJ_Li1EffLNS1M_9ScaleType4KindE0ELNS_15FloatRoundStyleE2ESJ_EENS1_15EpilogueDefaultEEEEEvvEEEEvNT_6ParamsE,(.L_x_146 - _ZN7cutlass13device_kernelINS_4gemm6kernel13GemmUniversalIN4cute5tupleIJiiiiEEENS1_10collective13CollectiveMmaINS1_34MainloopSm90TmaGmmaWarpSpecializedILi9ENS5_IJNS4_1CILi1EEENSA_ILi4EEESB_EEENS1_35KernelTmaWarpSpecializedCooperativeEEENS5_IJNSA_ILi128EEENSA_ILi64EEESH_EEENS_10bfloat16_tENS5_IJlSB_lEEESJ_SK_NS4_8TiledMMAINS4_8MMA_AtomIJNS4_4SM904GMMA27MMA_64x64x16_F32BF16BF16_SSILNSO_5MajorE0ELSQ_0ELNSO_7ScaleInE1ELSR_1EEEEEENS4_6LayoutINS5_IJNSA_ILi2EEESB_SB_EEENS5_IJSB_NSA_ILi0EEESX_EEEEENS5_IJNS4_10UnderscoreES10_S10_EEEEENS4_23SM90_TMA_LOAD_MULTICASTENS4_14ComposedLayoutINS4_7SwizzleILi3ELi4ELi3EEENS4_18smem_ptr_flag_bitsILi16EEENSU_INS5_IJNSA_ILi8EEESH_EEENS5_IJSH_SB_EEEEEEEvNS4_8identityENS4_13SM90_TMA_LOADES1D_vS1E_EENS_8epilogue10collective6detail29Sm90TmaWarpSpecializedAdapterINS1I_15DefaultEpilogueISJ_SK_SK_NS1H_6thread17LinearCombinationISJ_Li1EffLNS1M_9ScaleType4KindE0ELNS_15FloatRoundStyleE2ESJ_EENS1_15EpilogueDefaultEEEEEvvEEEEvNT_6ParamsE)
        .other          _ZN7cutlass13device_kernelINS_4gemm6kernel13GemmUniversalIN4cute5tupleIJiiiiEEENS1_10collective13CollectiveMmaINS1_34MainloopSm90TmaGmmaWarpSpecializedILi9ENS5_IJNS4_1CILi1EEENSA_ILi4EEESB_EEENS1_35KernelTmaWarpSpecializedCooperativeEEENS5_IJNSA_ILi128EEENSA_ILi64EEESH_EEENS_10bfloat16_tENS5_IJlSB_lEEESJ_SK_NS4_8TiledMMAINS4_8MMA_AtomIJNS4_4SM904GMMA27MMA_64x64x16_F32BF16BF16_SSILNSO_5MajorE0ELSQ_0ELNSO_7ScaleInE1ELSR_1EEEEEENS4_6LayoutINS5_IJNSA_ILi2EEESB_SB_EEENS5_IJSB_NSA_ILi0EEESX_EEEEENS5_IJNS4_10UnderscoreES10_S10_EEEEENS4_23SM90_TMA_LOAD_MULTICASTENS4_14ComposedLayoutINS4_7SwizzleILi3ELi4ELi3EEENS4_18smem_ptr_flag_bitsILi16EEENSU_INS5_IJNSA_ILi8EEESH_EEENS5_IJSH_SB_EEEEEEEvNS4_8identityENS4_13SM90_TMA_LOADES1D_vS1E_EENS_8epilogue10collective6detail29Sm90TmaWarpSpecializedAdapterINS1I_15DefaultEpilogueISJ_SK_SK_NS1H_6thread17LinearCombinationISJ_Li1EffLNS1M_9ScaleType4KindE0ELNS_15FloatRoundStyleE2ESJ_EENS1_15EpilogueDefaultEEEEEvvEEEEvNT_6ParamsE,@"STO_CUDA_ENTRY STV_DEFAULT"
_ZN7cutlass13device_kernelINS_4gemm6kernel13GemmUniversalIN4cute5tupleIJiiiiEEENS1_10collective13CollectiveMmaINS1_34MainloopSm90TmaGmmaWarpSpecializedILi9ENS5_IJNS4_1CILi1EEENSA_ILi4EEESB_EEENS1_35KernelTmaWarpSpecializedCooperativeEEENS5_IJNSA_ILi128EEENSA_ILi64EEESH_EEENS_10bfloat16_tENS5_IJlSB_lEEESJ_SK_NS4_8TiledMMAINS4_8MMA_AtomIJNS4_4SM904GMMA27MMA_64x64x16_F32BF16BF16_SSILNSO_5MajorE0ELSQ_0ELNSO_7ScaleInE1ELSR_1EEEEEENS4_6LayoutINS5_IJNSA_ILi2EEESB_SB_EEENS5_IJSB_NSA_ILi0EEESX_EEEEENS5_IJNS4_10UnderscoreES10_S10_EEEEENS4_23SM90_TMA_LOAD_MULTICASTENS4_14ComposedLayoutINS4_7SwizzleILi3ELi4ELi3EEENS4_18smem_ptr_flag_bitsILi16EEENSU_INS5_IJNSA_ILi8EEESH_EEENS5_IJSH_SB_EEEEEEEvNS4_8identityENS4_13SM90_TMA_LOADES1D_vS1E_EENS_8epilogue10collective6detail29Sm90TmaWarpSpecializedAdapterINS1I_15DefaultEpilogueISJ_SK_SK_NS1H_6thread17LinearCombinationISJ_Li1EffLNS1M_9ScaleType4KindE0ELNS_15FloatRoundStyleE2ESJ_EENS1_15EpilogueDefaultEEEEEvvEEEEvNT_6ParamsE:
[----:B------:R-:W0:Y:S01]  /*0000*/  LDC R1, c[0x0][0x28] ;  /* 0x00000a00ff017b82 */ /* 0x000e220000000800 */
[----:B------:R-:W1:Y:S01]  /*0010*/  S2R R18, SR_TID.X ;  /* 0x0000000000127919 */ /* 0x000e620000002100 */
[----:B------:R-:W-:Y:S01]  /*0020*/  ELECT P0, URZ, PT ;  /* 0x00000000003f782f */ /* 0x000fe20003800000 */
[----:B------:R-:W-:Y:S01]  /*0030*/  BSSY B0, `(.L_x_0) ;  /* 0x000000f000007945 */ /* 0x000fe20003800000 */
[--C-:B-1----:R-:W-:Y:S02]  /*0040*/  SHF.R.U32.HI R0, RZ, 0x5, R18.reuse ;  /* 0x00000005ff007819 */ /* 0x102fe40000011612 */
[----:B------:R-:W-:-:S03]  /*0050*/  SHF.R.U32.HI R3, RZ, 0x7, R18 ;  /* 0x00000007ff037819 */ /* 0x000fc60000011612 */
[----:B------:R-:W1:Y:S04]  /*0060*/  SHFL.IDX PT, R2, R0, RZ, 0x1f ;  /* 0x00001fff00027589 */ /* 0x000e6800000e0000 */
[----:B------:R2:W3:Y:S01]  /*0070*/  SHFL.IDX PT, R5, R3, RZ, 0x1f ;  /* 0x00001fff03057589 */ /* 0x0004e200000e0000 */
[----:B-1----:R-:W-:-:S13]  /*0080*/  ISETP.NE.OR P0, PT, R2, RZ, !P0 ;  /* 0x000000ff0200720c */ /* 0x002fda0004705670 */
[----:B0-23--:R-:W-:Y:S05]  /*0090*/  @P0 BRA `(.L_x_1) ;  /* 0x0000000000200947 */ /* 0x00dfea0003800000 */
[----:B------:R-:W-:Y:S02]  /*00a0*/  ULDC.64 UR4, c[0x0][0x198] ;  /* 0x0000660000047ab9 */ /* 0x000fe40000000a00 */
[----:B------:R-:W-:Y:S02]  /*00b0*/  UIADD3 UR6, UP0, UR4, 0xf0, URZ ;  /* 0x000000f004067890 */ /* 0x000fe4000ff1e03f */
[----:B------:R-:W-:Y:S02]  /*00c0*/  UIADD3 UR4, UP1, UR4, 0x1f0, URZ ;  /* 0x000001f004047890 */ /* 0x000fe4000ff3e03f */
[----:B------:R-:W-:Y:S02]  /*00d0*/  UIADD3.X UR7, URZ, UR5, URZ, UP0, !UPT ;  /* 0x000000053f077290 */ /* 0x000fe400087fe43f */
[----:B------:R-:W-:-:S07]  /*00e0*/  UIADD3.X UR5, URZ, UR5, URZ, UP1, !UPT ;  /* 0x000000053f057290 */ /* 0x000fce0008ffe43f */
[----:B------:R0:W-:Y:S02]  /*00f0*/  UTMACCTL.PF [UR6] ;  /* 0x00000000060079b9 */ /* 0x0001e40008040000 */
[----:B------:R0:W-:Y:S02]  /*0100*/  UTMACCTL.PF [UR4] ;  /* 0x00000000040079b9 */ /* 0x0001e40008040000 */
[----:B0-----:R-:W-:Y:S01]  /*0110*/  NOP ;  /* 0x0000000000007918 */ /* 0x001fe20000000000 */
.L_x_1:
[----:B------:R-:W-:Y:S05]  /*0120*/  BSYNC B0 ;  /* 0x0000000000007941 */ /* 0x000fea0003800000 */
.L_x_0:
[----:B------:R-:W0:Y:S02]  /*0130*/  SHFL.IDX PT, R3, R0, RZ, 0x1f ;  /* 0x00001fff00037589 */ /* 0x000e2400000e0000 */
[----:B0-----:R-:W-:-:S13]  /*0140*/  ISETP.NE.AND P0, PT, R3, RZ, PT ;  /* 0x000000ff0300720c */ /* 0x001fda0003f05270 */
[----:B------:R-:W-:Y:S05]  /*0150*/  @P0 BRA `(.L_x_2) ;  /* 0x00000000008c0947 */ /* 0x000fea0003800000 */
[----:B------:R-:W-:Y:S01]  /*0160*/  ELECT P0, URZ, PT ;  /* 0x00000000003f782f */ /* 0x000fe20003800000 */
[----:B------:R-:W-:-:S12]  /*0170*/  BSSY B0, `(.L_x_2) ;  /* 0x0000021000007945 */ /* 0x000fd80003800000 */
[----:B------:R-:W-:Y:S05]  /*0180*/  @!P0 BRA `(.L_x_3) ;  /* 0x00000000007c8947 */ /* 0x000fea0003800000 */
[----:B------:R-:W0:Y:S01]  /*0190*/  S2UR UR8, SR_CgaCtaId ;  /* 0x00000000000879c3 */ /* 0x000e220000008800 */
[----:B------:R-:W-:Y:S01]  /*01a0*/  UMOV UR4, 0x400 ;  /* 0x0000040000047882 */ /* 0x000fe20000000000 */
[----:B------:R-:W-:Y:S01]  /*01b0*/  UMOV UR5, 0x1 ;  /* 0x0000000100057882 */ /* 0x000fe20000000000 */
[----:B------:R-:W-:Y:S02]  /*01c0*/  UMOV UR6, 0x8 ;  /* 0x0000000800067882 */ /* 0x000fe40000000000 */
[----:B------:R-:W-:-:S04]  /*01d0*/  UIADD3 UR6, -UR6, 0x100000, URZ ;  /* 0x0010000006067890 */ /* 0x000fc8000fffe13f */
[----:B------:R-:W-:Y:S02]  /*01e0*/  USHF.L.U32 UR7, UR6, 0xb, URZ ;  /* 0x0000000b06077899 */ /* 0x000fe4000800063f */
[----:B------:R-:W-:Y:S02]  /*01f0*/  USHF.L.U32 UR6, UR6, 0x1, URZ ;  /* 0x0000000106067899 */ /* 0x000fe4000800063f */
[----:B0-----:R-:W-:Y:S02]  /*0200*/  ULEA UR8, UR8, UR4, 0x18 ;  /* 0x0000000408087291 */ /* 0x001fe4000f8ec03f */
[----:B------:R-:W-:-:S04]  /*0210*/  UIADD3 UR4, -UR5, 0x100000, URZ ;  /* 0x0010000005047890 */ /* 0x000fc8000fffe13f */
[----:B------:R-:W-:Y:S02]  /*0220*/  USHF.L.U32 UR5, UR4, 0xb, URZ ;  /* 0x0000000b04057899 */ /* 0x000fe4000800063f */
[----:B------:R-:W-:Y:S01]  /*0230*/  USHF.L.U32 UR4, UR4, 0x1, URZ ;  /* 0x0000000104047899 */ /* 0x000fe2000800063f */
[----:B------:R-:W0:Y:S11]  /*0240*/  FENCE.VIEW.ASYNC.S ;  /* 0x00000000000073c6 */ /* 0x000e360000000000 */
[----:B0-----:R0:W1:Y:S01]  /*0250*/  SYNCS.EXCH.64 URZ, [UR8], UR4 ;  /* 0x00000004083f75b2 */ /* 0x0010620008000100 */
[----:B------:R0:W2:Y:S01]  /*0260*/  SYNCS.EXCH.64 URZ, [UR8+0x48], UR6 ;  /* 0x00004806083f75b2 */ /* 0x0000a20008000100 */
[----:B------:R0:W3:Y:S01]  /*0270*/  SYNCS.EXCH.64 URZ, [UR8+0x8], UR4 ;  /* 0x00000804083f75b2 */ /* 0x0000e20008000100 */
[----:B------:R0:W4:Y:S01]  /*0280*/  SYNCS.EXCH.64 URZ, [UR8+0x50], UR6 ;  /* 0x00005006083f75b2 */ /* 0x0001220008000100 */
[----:B------:R0:W0:Y:S01]  /*0290*/  SYNCS.EXCH.64 URZ, [UR8+0x10], UR4 ;  /* 0x00001004083f75b2 */ /* 0x0000220008000100 */
        /* <DEDUP_REMOVED lines=13> */
[----:B------:R-:W-:Y:S01]  /*0370*/  NOP ;  /* 0x0000000000007918 */ /* 0x000fe20000000000 */
.L_x_3:
[----:B0-----:R-:W-:Y:S05]  /*0380*/  BSYNC B0 ;  /* 0x0000000000007941 */ /* 0x001fea0003800000 */
.L_x_2:
[----:B------:R-:W0:Y:S01]  /*0390*/  SHFL.IDX PT, R0, R0, RZ, 0x1f ;  /* 0x00001fff00007589 */ /* 0x000e2200000e0000 */
[----:B------:R-:W-:Y:S01]  /*03a0*/  SHF.R.S32.HI R7, RZ, 0x1f, R18 ;  /* 0x0000001fff077819 */ /* 0x000fe20000011412 */
[----:B------:R-:W5:Y:S01]  /*03b0*/  S2UR UR8, SR_CTAID.X ;  /* 0x00000000000879c3 */ /* 0x000f620000002500 */
[----:B------:R-:W-:Y:S01]  /*03c0*/  ELECT P0, URZ, PT ;  /* 0x00000000003f782f */ /* 0x000fe20003800000 */
[----:B------:R-:W1:Y:S01]  /*03d0*/  S2R R4, SR_CTAID.Y ;  /* 0x0000000000047919 */ /* 0x000e620000002600 */
[----:B------:R-:W-:Y:S01]  /*03e0*/  LEA.HI R7, R7, R18, RZ, 0x7 ;  /* 0x0000001207077211 */ /* 0x000fe200078f38ff */
[----:B------:R-:W-:Y:S01]  /*03f0*/  ULDC UR4, c[0x0][0x154] ;  /* 0x0000550000047ab9 */ /* 0x000fe20000000800 */
[----:B------:R-:W-:Y:S01]  /*0400*/  SHF.R.S32.HI R8, RZ, 0x1f, R3 ;  /* 0x0000001fff087819 */ /* 0x000fe20000011403 */
[----:B------:R-:W-:Y:S01]  /*0410*/  NOP ;  /* 0x0000000000007918 */ /* 0x000fe20000000000 */
[----:B------:R-:W-:Y:S01]  /*0420*/  LOP3.LUT R7, R7, 0xffffff80, RZ, 0xc0, !PT ;  /* 0xffffff8007077812 */ /* 0x000fe200078ec0ff */
[----:B------:R-:W2:Y:S01]  /*0430*/  LDC R12, c[0x0][0x140] ;  /* 0x00005000ff0c7b82 */ /* 0x000ea20000000800 */
[----:B------:R-:W-:Y:S01]  /*0440*/  LEA.HI R8, R8, R3, RZ, 0x2 ;  /* 0x0000000308087211 */ /* 0x000fe200078f10ff */
[----:B------:R-:W-:-:S02]  /*0450*/  NOP ;  /* 0x0000000000007918 */ /* 0x000fc40000000000 */
[----:B------:R-:W-:Y:S01]  /*0460*/  IMAD.IADD R6, R18, 0x1, -R7 ;  /* 0x0000000112067824 */ /* 0x000fe200078e0a07 */
[----:B------:R-:W-:-:S03]  /*0470*/  LOP3.LUT R8, R8, 0x3ffffffc, RZ, 0xc0, !PT ;  /* 0x3ffffffc08087812 */ /* 0x000fc600078ec0ff */
[----:B------:R-:W3:Y:S01]  /*0480*/  LDC R10, c[0x0][0x144] ;  /* 0x00005100ff0a7b82 */ /* 0x000ee20000000800 */
[----:B------:R-:W-:Y:S02]  /*0490*/  SHF.R.S32.HI R7, RZ, 0x1f, R6 ;  /* 0x0000001fff077819 */ /* 0x000fe40000011406 */
[----:B------:R-:W-:Y:S02]  /*04a0*/  LOP3.LUT P2, RZ, R6, 0x7, RZ, 0xc0, !PT ;  /* 0x0000000706ff7812 */ /* 0x000fe4000784c0ff */
[----:B------:R-:W-:Y:S01]  /*04b0*/  LEA.HI R7, R7, R6, RZ, 0x3 ;  /* 0x0000000607077211 */ /* 0x000fe200078f18ff */
[----:B------:R-:W-:Y:S01]  /*04c0*/  VIADD R6, R5, 0xffffffff ;  /* 0xffffffff05067836 */ /* 0x000fe20000000000 */
[----:B0-----:R-:W-:Y:S02]  /*04d0*/  ISETP.NE.OR P0, PT, R0, RZ, !P0 ;  /* 0x000000ff0000720c */ /* 0x001fe40004705670 */
[--C-:B------:R-:W-:Y:S02]  /*04e0*/  SHF.R.S32.HI R0, RZ, 0x3, R7.reuse ;  /* 0x00000003ff007819 */ /* 0x100fe40000011407 */
[----:B------:R-:W-:-:S02]  /*04f0*/  SHF.R.S32.HI R7, RZ, 0x1f, R7 ;  /* 0x0000001fff077819 */ /* 0x000fc40000011407 */
[----:B------:R-:W-:Y:S02]  /*0500*/  ISETP.GE.U32.AND P5, PT, R6, 0x2, PT ;  /* 0x000000020600780c */ /* 0x000fe40003fa6070 */
[----:B------:R-:W-:Y:S02]  /*0510*/  LEA.HI R7, R7, R0, RZ, 0x2 ;  /* 0x0000000007077211 */ /* 0x000fe400078f10ff */
[----:B--2---:R-:W-:Y:S02]  /*0520*/  ISETP.EQ.U32.AND P3, PT, R12, 0x1, PT ;  /* 0x000000010c00780c */ /* 0x004fe40003f62070 */
[----:B-1----:R-:W-:Y:S01]  /*0530*/  I2FP.F32.U32 R9, R4 ;  /* 0x0000000400097245 */ /* 0x002fe20000201000 */
[----:B------:R-:W-:Y:S01]  /*0540*/  VOTEU.ALL UP0, P0 ;  /* 0x00000000003f7886 */ /* 0x000fe20000000000 */
[----:B------:R-:W-:Y:S01]  /*0550*/  LOP3.LUT R7, R7, 0xfffffffc, RZ, 0xc0, !PT ;  /* 0xfffffffc07077812 */ /* 0x000fe200078ec0ff */
[----:B------:R-:W-:Y:S02]  /*0560*/  VOTEU.ALL UP1, P0 ;  /* 0x00000000003f7886 */ /* 0x000fe40000020000 */
[----:B------:R-:W-:Y:S01]  /*0570*/  FMUL R11, R9, UR4 ;  /* 0x00000004090b7c20 */ /* 0x000fe20008400000 */
[----:B------:R-:W-:Y:S01]  /*0580*/  IMAD.IADD R9, R3, 0x1, -R8 ;  /* 0x0000000103097824 */ /* 0x000fe200078e0a08 */
[----:B-----5:R-:W-:Y:S01]  /*0590*/  I2FP.F32.U32 R8, UR8 ;  /* 0x0000000800087c45 */ /* 0x020fe20008201000 */
[----:B------:R-:W-:Y:S01]  /*05a0*/  IMAD.IADD R0, R0, 0x1, -R7 ;  /* 0x0000000100007824 */ /* 0x000fe200078e0a07 */
[----:B------:R-:W0:Y:S01]  /*05b0*/  @!UP0 S2UR UR7, SR_CgaCtaId ;  /* 0x00000000000789c3 */ /* 0x000e220000008800 */
[----:B------:R-:W-:Y:S01]  /*05c0*/  ULDC UR4, c[0x0][0x150] ;  /* 0x0000540000047ab9 */ /* 0x000fe20000000800 */
[----:B------:R-:W1:Y:S01]  /*05d0*/  F2I.U32.TRUNC.NTZ R11, R11 ;  /* 0x0000000b000b7305 */ /* 0x000e62000020f000 */
[----:B------:R-:W-:Y:S01]  /*05e0*/  FMUL R8, R8, UR4 ;  /* 0x0000000408087c20 */ /* 0x000fe20008400000 */
[----:B------:R-:W-:Y:S01]  /*05f0*/  SHF.R.S32.HI R3, RZ, 0x1f, R2 ;  /* 0x0000001fff037819 */ /* 0x000fe20000011402 */
[----:B------:R-:W-:Y:S01]  /*0600*/  IMAD R9, R9, 0x4, R0 ;  /* 0x0000000409097824 */ /* 0x000fe200078e0200 */
[----:B------:R-:W-:Y:S01]  /*0610*/  UMOV UR4, 0x20 ;  /* 0x0000002000047882 */ /* 0x000fe20000000000 */
[----:B------:R-:W-:Y:S01]  /*0620*/  @!UP0 UMOV UR6, 0x400 ;  /* 0x0000040000068882 */ /* 0x000fe20000000000 */
[----:B------:R-:W2:Y:S01]  /*0630*/  LDC R7, c[0x0][0x148] ;  /* 0x00005200ff077b82 */ /* 0x000ea20000000800 */
[----:B------:R-:W-:Y:S01]  /*0640*/  LEA.HI R3, R3, R2, RZ, 0x2 ;  /* 0x0000000203037211 */ /* 0x000fe200078f10ff */
[----:B------:R-:W5:Y:S01]  /*0650*/  F2I.U32.TRUNC.NTZ R8, R8 ;  /* 0x0000000800087305 */ /* 0x000f62000020f000 */
[----:B------:R-:W-:Y:S01]  /*0660*/  IMAD.SHL.U32 R22, R9, 0x4, RZ ;  /* 0x0000000409167824 */ /* 0x000fe200078e00ff */
[----:B------:R-:W-:-:S04]  /*0670*/  @!UP0 UIADD3 UR4, -UR4, 0x100000, URZ ;  /* 0x0010000004048890 */ /* 0x000fc8000fffe13f */
[----:B------:R-:W-:Y:S02]  /*0680*/  @!UP0 USHF.L.U32 UR5, UR4, 0xb, URZ ;  /* 0x0000000b04058899 */ /* 0x000fe4000800063f */
[----:B------:R-:W-:Y:S01]  /*0690*/  @!UP0 USHF.L.U32 UR4, UR4, 0x1, URZ ;  /* 0x0000000104048899 */ /* 0x000fe2000800063f */
[----:B------:R-:W-:Y:S02]  /*06a0*/  LOP3.LUT R3, R3, 0xfffffffc, RZ, 0xc0, !PT ;  /* 0xfffffffc03037812 */ /* 0x000fe400078ec0ff */
[----:B------:R-:W-:Y:S01]  /*06b0*/  LOP3.LUT R22, R9, 0xc, R22, 0x78, !PT ;  /* 0x0000000c09167812 */ /* 0x000fe200078e7816 */
[----:B-1----:R-:W-:Y:S02]  /*06c0*/  IMAD.MOV R21, RZ, RZ, -R11 ;  /* 0x000000ffff157224 */ /* 0x002fe400078e0a0b */
[----:B------:R-:W-:Y:S01]  /*06d0*/  IMAD.IADD R0, R2, 0x1, -R3 ;  /* 0x0000000102007824 */ /* 0x000fe200078e0a03 */
[----:B0-----:R-:W-:Y:S01]  /*06e0*/  @!UP0 ULEA UR6, UR7, UR6, 0x18 ;  /* 0x0000000607068291 */ /* 0x001fe2000f8ec03f */
[----:B-----5:R-:W-:-:S03]  /*06f0*/  IMAD.MOV R3, RZ, RZ, -R8 ;  /* 0x000000ffff037224 */ /* 0x020fc600078e0a08 */
[----:B------:R-:W-:Y:S01]  /*0700*/  ISETP.NE.AND P1, PT, R0, 0x3, PT ;  /* 0x000000030000780c */ /* 0x000fe20003f25270 */
[----:B------:R-:W-:Y:S01]  /*0710*/  VOTEU.ALL UP0, P0 ;  /* 0x00000000003f7886 */ /* 0x000fe20000000000 */
[----:B------:R-:W-:Y:S01]  /*0720*/  ISETP.LT.U32.AND P0, PT, R22, 0x4, !P2 ;  /* 0x000000041600780c */ /* 0x000fe20005701070 */
[----:B---3--:R-:W-:Y:S01]  /*0730*/  IMAD R3, R10, R3, UR8 ;  /* 0x000000080a037e24 */ /* 0x008fe2000f8e0203 */
[----:B------:R-:W-:Y:S01]  /*0740*/  ISETP.EQ.OR P1, PT, R0, RZ, !P1 ;  /* 0x000000ff0000720c */ /* 0x000fe20004f22670 */
[----:B--2---:R-:W-:Y:S01]  /*0750*/  IMAD R9, R7, R21, R4 ;  /* 0x0000001507097224 */ /* 0x004fe200078e0204 */
[C---:B------:R-:W-:Y:S02]  /*0760*/  ISETP.NE.AND P2, PT, R5.reuse, RZ, PT ;  /* 0x000000ff0500720c */ /* 0x040fe40003f45270 */
[----:B------:R-:W-:Y:S01]  /*0770*/  ISETP.EQ.AND P1, PT, R5, RZ, P1 ;  /* 0x000000ff0500720c */ /* 0x000fe20000f22270 */
[----:B------:R-:W0:Y:S02]  /*0780*/  FENCE.VIEW.ASYNC.S ;  /* 0x00000000000073c6 */ /* 0x000e240000000000 */
[----:B0-----:R0:W1:Y:S01]  /*0790*/  @!UP0 SYNCS.EXCH.64 URZ, [UR6+0xa0], UR4 ;  /* 0x0000a004063f85b2 */ /* 0x0010620008000100 */
[----:B------:R-:W-:-:S02]  /*07a0*/  ISETP.NE.AND P4, PT, R9, R22, PT ;  /* 0x000000160900720c */ /* 0x000fc40003f85270 */
[----:B------:R-:W-:Y:S02]  /*07b0*/  SEL R19, RZ, 0x1, !P1 ;  /* 0x00000001ff137807 */ /* 0x000fe40004800000 */
[----:B------:R-:W-:Y:S02]  /*07c0*/  ISETP.EQ.OR P4, PT, R3, RZ, !P4 ;  /* 0x000000ff0300720c */ /* 0x000fe40006782670 */
[----:B------:R-:W-:Y:S02]  /*07d0*/  SEL R19, R19, 0x2, P5 ;  /* 0x0000000213137807 */ /* 0x000fe40002800000 */
[----:B------:R-:W-:-:S04]  /*07e0*/  PLOP3.LUT P0, PT, P0, P4, PT, 0x80, 0x0 ;  /* 0x000000000000781c */ /* 0x000fc80000709070 */
[----:B------:R-:W-:Y:S01]  /*07f0*/  P2R R58, PR, RZ, 0x1 ;  /* 0x00000001ff3a7803 */ /* 0x000fe20000000000 */
[----:B------:R0:W2:Y:S01]  /*0800*/  @!UP1 SYNCS.EXCH.64 URZ, [UR6+0xa8], UR4 ;  /* 0x0000a804063f95b2 */ /* 0x0000a20008000100 */
[----:B------:R-:W-:Y:S01]  /*0810*/  NOP ;  /* 0x0000000000007918 */ /* 0x000fe20000000000 */
[----:B------:R-:W-:Y:S06]  /*0820*/  @!P3 BRA `(.L_x_4) ;  /* 0x000000000008b947 */ /* 0x000fec0003800000 */
[----:B-12-4-:R-:W-:Y:S01]  /*0830*/  UCGABAR_ARV ;  /* 0x00000000000079c7 */ /* 0x016fe20008000000 */
[----:B------:R-:W-:Y:S05]  /*0840*/  BRA `(.L_x_5) ;  /* 0x0000000000047947 */ /* 0x000fea0003800000 */
.L_x_4:
[----:B-12-4-:R-:W-:Y:S01]  /*0850*/  NOP ;  /* 0x0000000000007918 */ /* 0x016fe20000000000 */
.L_x_5:
[----:B------:R-:W1:Y:S01]  /*0860*/  LDC R2, c[0x0][0x65c] ;  /* 0x00019700ff027b82 */ /* 0x000e620000000800 */
[----:B------:R-:W-:Y:S02]  /*0870*/  IMAD.U32 R8, RZ, RZ, UR8 ;  /* 0x00000008ff087e24 */ /* 0x000fe4000f8e00ff */
[----:B------:R-:W-:Y:S01]  /*0880*/  IMAD.MOV.U32 R9, RZ, RZ, RZ ;  /* 0x000000ffff097224 */ /* 0x000fe200078e00ff */
[----:B-1----:R-:W-:-:S04]  /*0890*/  ISETP.NE.AND P1, PT, R2, 0x1, PT ;  /* 0x000000010200780c */ /* 0x002fc80003f25270 */
[----:B------:R-:W-:-:S09]  /*08a0*/  P2R R5, PR, RZ, 0x2 ;  /* 0x00000002ff057803 */ /* 0x000fd20000000000 */
[----:B------:R-:W1:Y:S01]  /*08b0*/  @P1 LDC R17, c[0x0][0x10] ;  /* 0x00000400ff111b82 */ /* 0x000e620000000800 */
[----:B------:R-:W-:Y:S02]  /*08c0*/  @P1 IMAD.MOV.U32 R5, RZ, RZ, RZ ;  /* 0x000000ffff051224 */ /* 0x000fe400078e00ff */
[----:B------:R-:W-:-:S05]  /*08d0*/  @P1 IMAD.MOV.U32 R13, RZ, RZ, RZ ;  /* 0x000000ffff0d1224 */ /* 0x000fca00078e00ff */
[----:B------:R-:W2:Y:S01]  /*08e0*/  @!P1 LDC R11, c[0x0][0xc] ;  /* 0x00000300ff0b9b82 */ /* 0x000ea20000000800 */
[----:B-1----:R-:W-:-:S04]  /*08f0*/  @P1 IMAD.WIDE.U32 R16, R17, UR8, R4 ;  /* 0x0000000811101c25 */ /* 0x002fc8000f8e0004 */
[----:B------:R-:W-:Y:S02]  /*0900*/  @P1 IMAD.IADD R17, R17, 0x1, R13 ;  /* 0x0000000111111824 */ /* 0x000fe400078e020d */
[----:B--2---:R-:W-:-:S04]  /*0910*/  @!P1 IMAD.WIDE.U32 R8, R4, R11, R8 ;  /* 0x0000000b04089225 */ /* 0x004fc800078e0008 */
[----:B------:R-:W-:Y:S02]  /*0920*/  @!P1 IMAD.MOV.U32 R16, RZ, RZ, R8 ;  /* 0x000000ffff109224 */ /* 0x000fe400078e0008 */
[----:B------:R-:W-:Y:S01]  /*0930*/  @!P1 IMAD.MOV.U32 R17, RZ, RZ, R9 ;  /* 0x000000ffff119224 */ /* 0x000fe200078e0009 */
[----:B------:R-:W-:Y:S06]  /*0940*/  @!P3 BRA `(.L_x_6) ;  /* 0x00000000000cb947 */ /* 0x000fec0003800000 */
[----:B------:R-:W-:Y:S01]  /*0950*/  UCGABAR_WAIT ;  /* 0x0000000000007dc7 */ /* 0x000fe20008000000 */
[----:B------:R-:W-:Y:S01]  /*0960*/  CCTL.IVALL ;  /* 0x00000000ff00798f */ /* 0x000fe20002000000 */
[----:B------:R-:W-:Y:S05]  /*0970*/  BRA `(.L_x_7) ;  /* 0x0000000000047947 */ /* 0x000fea0003800000 */
.L_x_6:
[----:B------:R-:W-:Y:S06]  /*0980*/  BAR.SYNC.DEFER_BLOCKING 0x0 ;  /* 0x0000000000007b1d */ /* 0x000fec0000010000 */
.L_x_7:
[----:B------:R-:W-:Y:S05]  /*0990*/  @!P2 BRA `(.L_x_8) ;  /* 0x000000400004a947 */ /* 0x000fea0003800000 */
[----:B------:R-:W-:-:S13]  /*09a0*/  ISETP.GT.U32.AND P0, PT, R6, 0x1, PT ;  /* 0x000000010600780c */ /* 0x000fda0003f04070 */
[----:B0-----:R-:W-:Y:S05]  /*09b0*/  @P0 EXIT ;  /* 0x000000000000094d */ /* 0x001fea0003800000 */
[----:B------:R-:W-:Y:S01]  /*09c0*/  ULDC.64 UR4, c[0x0][0x650] ;  /* 0x0001940000047ab9 */ /* 0x000fe20000000a00 */
[----:B------:R-:W-:Y:S01]  /*09d0*/  PRMT R0, RZ, 0x7610, R0 ;  /* 0x00007610ff007816 */ /* 0x000fe20000000000 */
[----:B------:R-:W-:Y:S01]  /*09e0*/  IMAD.MOV.U32 R60, RZ, RZ, -0x1 ;  /* 0xffffffffff3c7424 */ /* 0x000fe200078e00ff */
[----:B------:R-:W-:Y:S01]  /*09f0*/  ISETP.GE.U32.AND P0, PT, R16, UR4, PT ;  /* 0x0000000410007c0c */ /* 0x000fe2000bf06070 */
[----:B------:R-:W-:Y:S02]  /*0a00*/  IMAD.MOV.U32 R61, RZ, RZ, -0x1 ;  /* 0xffffffffff3d7424 */ /* 0x000fe400078e00ff */
[----:B------:R-:W-:Y:S01]  /*0a10*/  IMAD.MOV.U32 R57, RZ, RZ, -0x1 ;  /* 0xffffffffff397424 */ /* 0x000fe200078e00ff */
[----:B------:R-:W-:-:S13]  /*0a20*/  ISETP.GE.U32.AND.EX P0, PT, R17, UR5, PT, P0 ;  /* 0x0000000511007c0c */ /* 0x000fda000bf06100 */
[----:B------:R-:W-:Y:S05]  /*0a30*/  @P0 BRA `(.L_x_9) ;  /* 0x0000000400280947 */ /* 0x000fea0003800000 */
[----:B------:R-:W0:Y:S01]  /*0a40*/  LDC.64 R24, c[0x0][0x628] ;  /* 0x00018a00ff187b82 */ /* 0x000e220000000a00 */
[----:B------:R-:W-:Y:S02]  /*0a50*/  IMAD.MOV.U32 R8, RZ, RZ, R16 ;  /* 0x000000ffff087224 */ /* 0x000fe400078e0010 */
[----:B------:R-:W-:-:S05]  /*0a60*/  IMAD.MOV.U32 R9, RZ, RZ, R17 ;  /* 0x000000ffff097224 */ /* 0x000fca00078e0011 */
[----:B------:R-:W1:Y:S08]  /*0a70*/  LDC R0, c[0x0][0x630] ;  /* 0x00018c00ff007b82 */ /* 0x000e700000000800 */
[----:B------:R-:W2:Y:S01]  /*0a80*/  LDC.64 R26, c[0x0][0x620] ;  /* 0x00018800ff1a7b82 */ /* 0x000ea20000000a00 */
[----:B0-----:R-:W-:-:S04]  /*0a90*/  ISETP.NE.U32.AND P0, PT, R24, RZ, PT ;  /* 0x000000ff1800720c */ /* 0x001fc80003f05070 */
[----:B------:R-:W-:-:S13]  /*0aa0*/  ISETP.NE.AND.EX P0, PT, R25, RZ, PT, P0 ;  /* 0x000000ff1900720c */ /* 0x000fda0003f05300 */
[----:B-12---:R-:W-:Y:S05]  /*0ab0*/  @!P0 BRA `(.L_x_10) ;  /* 0x0000000000288947 */ /* 0x006fea0003800000 */
[----:B------:R-:W0:Y:S02]  /*0ac0*/  LDC R13, c[0x0][0x634] ;  /* 0x00018d00ff0d7b82 */ /* 0x000e240000000800 */
[----:B0-----:R-:W-:-:S05]  /*0ad0*/  IADD3 R13, P0, R16, R13, RZ ;  /* 0x0000000d100d7210 */ /* 0x001fca0007f1e0ff */
[----:B------:R-:W-:-:S04]  /*0ae0*/  IMAD.X R15, RZ, RZ, R17, P0 ;  /* 0x000000ffff0f7224 */ /* 0x000fc800000e0611 */
[----:B------:R-:W-:-:S04]  /*0af0*/  IMAD.WIDE.U32 R8, R15, R24, RZ ;  /* 0x000000180f087225 */ /* 0x000fc800078e00ff */
[----:B------:R-:W-:-:S04]  /*0b00*/  IMAD.WIDE.U32 R10, P0, R13, R25, R8 ;  /* 0x000000190d0a7225 */ /* 0x000fc80007800008 */
[----:B------:R-:W-:-:S04]  /*0b10*/  IMAD.WIDE.U32 R8, R13, R24, RZ ;  /* 0x000000180d087225 */ /* 0x000fc800078e00ff */
[----:B------:R-:W-:Y:S01]  /*0b20*/  IMAD.X R13, RZ, RZ, RZ, P0 ;  /* 0x000000ffff0d7224 */ /* 0x000fe200000e06ff */
[----:B------:R-:W-:Y:S01]  /*0b30*/  IADD3 RZ, P0, R9, R10, RZ ;  /* 0x0000000a09ff7210 */ /* 0x000fe20007f1e0ff */
[----:B------:R-:W-:-:S04]  /*0b40*/  IMAD.MOV.U32 R12, RZ, RZ, R11 ;  /* 0x000000ffff0c7224 */ /* 0x000fc800078e000b */
[----:B------:R-:W-:-:S08]  /*0b50*/  IMAD.WIDE.U32.X R8, R15, R25, R12, P0 ;  /* 0x000000190f087225 */ /* 0x000fd000000e040c */
.L_x_10:
[----:B------:R-:W0:Y:S01]  /*0b60*/  LDC.64 R24, c[0x0][0x640] ;  /* 0x00019000ff187b82 */ /* 0x000e220000000a00 */
[-CC-:B------:R-:W-:Y:S01]  /*0b70*/  SHF.R.U64 R57, R8, R0.reuse, R9.reuse ;  /* 0x0000000008397219 */ /* 0x180fe20000001209 */
[----:B------:R-:W-:Y:S01]  /*0b80*/  IMAD R28, R7, R21, R4 ;  /* 0x00000015071c7224 */ /* 0x000fe200078e0204 */
[----:B------:R-:W-:Y:S01]  /*0b90*/  SHF.R.U32.HI R0, RZ, R0, R9 ;  /* 0x00000000ff007219 */ /* 0x000fe20000011609 */
[----:B------:R-:W-:Y:S01]  /*0ba0*/  IMAD.MOV.U32 R21, RZ, RZ, 0x1 ;  /* 0x00000001ff157424 */ /* 0x000fe200078e00ff */
[----:B------:R-:W-:-:S03]  /*0bb0*/  IADD3 R5, P0, RZ, -R57, RZ ;  /* 0x80000039ff057210 */ /* 0x000fc60007f1e0ff */
[----:B------:R-:W1:Y:S02]  /*0bc0*/  LDC R6, c[0x0][0x618] ;  /* 0x00018600ff067b82 */ /* 0x000e640000000800 */
[----:B------:R-:W-:-:S04]  /*0bd0*/  IMAD.X R9, RZ, RZ, ~R0, P0 ;  /* 0x000000ffff097224 */ /* 0x000fc800000e0e00 */
[-C--:B------:R-:W-:Y:S02]  /*0be0*/  IMAD R0, R9, R26.reuse, RZ ;  /* 0x0000001a09007224 */ /* 0x080fe400078e02ff */
[----:B------:R-:W2:Y:S01]  /*0bf0*/  LDC R11, c[0x0][0x608] ;  /* 0x00018200ff0b7b82 */ /* 0x000ea20000000800 */
[----:B------:R-:W-:-:S04]  /*0c00*/  IMAD.WIDE.U32 R8, R5, R26, R16 ;  /* 0x0000001a05087225 */ /* 0x000fc800078e0010 */
[----:B------:R-:W-:-:S03]  /*0c10*/  IMAD R5, R5, R27, R0 ;  /* 0x0000001b05057224 */ /* 0x000fc600078e0200 */
[----:B------:R-:W3:Y:S01]  /*0c20*/  LDC R12, c[0x0][0x658] ;  /* 0x00019600ff0c7b82 */ /* 0x000ee20000000800 */
[----:B0-----:R-:W-:Y:S01]  /*0c30*/  ISETP.NE.U32.AND P0, PT, R24, RZ, PT ;  /* 0x000000ff1800720c */ /* 0x001fe20003f05070 */
[----:B------:R-:W-:Y:S02]  /*0c40*/  IMAD.IADD R5, R9, 0x1, R5 ;  /* 0x0000000109057824 */ /* 0x000fe400078e0205 */
[----:B------:R-:W-:Y:S01]  /*0c50*/  IMAD.MOV.U32 R9, RZ, RZ, -0x1 ;  /* 0xffffffffff097424 */ /* 0x000fe200078e00ff */
[----:B------:R-:W-:-:S03]  /*0c60*/  ISETP.NE.AND.EX P0, PT, R25, RZ, PT, P0 ;  /* 0x000000ff1900720c */ /* 0x000fc60003f05300 */
[----:B------:R-:W0:Y:S01]  /*0c70*/  LDC R15, c[0x0][0x600] ;  /* 0x00018000ff0f7b82 */ /* 0x000e220000000800 */
[-CC-:B-1----:R-:W-:Y:S02]  /*0c80*/  SHF.R.U64 R13, R8, R6.reuse, R5.reuse ;  /* 0x00000006080d7219 */ /* 0x182fe40000001205 */
[----:B------:R-:W-:-:S05]  /*0c90*/  SHF.R.U32.HI R0, RZ, R6, R5 ;  /* 0x00000006ff007219 */ /* 0x000fca0000011605 */
[----:B------:R-:W1:Y:S01]  /*0ca0*/  LDC R14, c[0x0][0x648] ;  /* 0x00019200ff0e7b82 */ /* 0x000e620000000800 */
[-CC-:B--2---:R-:W-:Y:S02]  /*0cb0*/  SHF.R.U64 R27, R13, R11.reuse, R0.reuse ;  /* 0x0000000b0d1b7219 */ /* 0x184fe40000001200 */
[----:B------:R-:W-:-:S05]  /*0cc0*/  SHF.R.U32.HI R5, RZ, R11, R0 ;  /* 0x0000000bff057219 */ /* 0x000fca0000011600 */
[----:B------:R-:W2:Y:S01]  /*0cd0*/  LDC R20, c[0x0][0x638] ;  /* 0x00018e00ff147b82 */ /* 0x000ea20000000800 */
[-CC-:B---3--:R-:W-:Y:S02]  /*0ce0*/  SHF.R.U64 R26, R27, R12.reuse, R5.reuse ;  /* 0x0000000c1b1a7219 */ /* 0x188fe40000001205 */
[-C--:B------:R-:W-:Y:S02]  /*0cf0*/  SHF.L.U32 R0, R9, R12.reuse, RZ ;  /* 0x0000000c09007219 */ /* 0x080fe400000006ff */
[----:B------:R-:W-:Y:S01]  /*0d00*/  SHF.R.U32.HI R5, RZ, R12, R5 ;  /* 0x0000000cff057219 */ /* 0x000fe20000011605 */
[----:B------:R-:W-:Y:S01]  /*0d10*/  IMAD.MOV.U32 R4, RZ, RZ, R26 ;  /* 0x000000ffff047224 */ /* 0x000fe200078e001a */
[----:B------:R-:W-:Y:S01]  /*0d20*/  LOP3.LUT R10, RZ, R0, RZ, 0x33, !PT ;  /* 0x00000000ff0a7212 */ /* 0x000fe200078e33ff */
[----:B------:R-:W3:Y:S01]  /*0d30*/  LDC R23, c[0x0][0x610] ;  /* 0x00018400ff177b82 */ /* 0x000ee20000000800 */
[----:B------:R-:W-:Y:S05]  /*0d40*/  @!P0 BRA `(.L_x_11) ;  /* 0x0000000000288947 */ /* 0x000fea0003800000 */
[----:B------:R-:W4:Y:S02]  /*0d50*/  LDC R9, c[0x0][0x64c] ;  /* 0x00019300ff097b82 */ /* 0x000f240000000800 */
[----:B----4-:R-:W-:-:S05]  /*0d60*/  IADD3 R9, P0, R26, R9, RZ ;  /* 0x000000091a097210 */ /* 0x010fca0007f1e0ff */
        /* <DEDUP_REMOVED lines=8> */
.L_x_11:
[----:B-1----:R-:W-:Y:S01]  /*0df0*/  SHF.R.U64 R4, R4, R14, R5 ;  /* 0x0000000e04047219 */ /* 0x002fe20000001205 */
[----:B0-----:R-:W-:Y:S01]  /*0e00*/  VIADD R6, R15, 0xffffffff ;  /* 0xffffffff0f067836 */ /* 0x001fe20000000000 */
[----:B------:R-:W-:Y:S02]  /*0e10*/  SHF.L.U32 R0, R21, R12, RZ ;  /* 0x0000000c15007219 */ /* 0x000fe400000006ff */
[----:B------:R-:W-:Y:S01]  /*0e20*/  LOP3.LUT R5, R27, R10, RZ, 0xc0, !PT ;  /* 0x0000000a1b057212 */ /* 0x000fe200078ec0ff */
[----:B------:R-:W-:Y:S01]  /*0e30*/  IMAD.MOV R7, RZ, RZ, -R4 ;  /* 0x000000ffff077224 */ /* 0x000fe200078e0a04 */
[----:B------:R-:W-:Y:S02]  /*0e40*/  SEL R3, R3, R28, !P1 ;  /* 0x0000001c03037207 */ /* 0x000fe40004800000 */
[----:B------:R-:W-:Y:S01]  /*0e50*/  LOP3.LUT R6, R13, R6, RZ, 0xc0, !PT ;  /* 0x000000060d067212 */ /* 0x000fe200078ec0ff */
[----:B------:R-:W-:Y:S02]  /*0e60*/  IMAD R4, R0, R4, R5 ;  /* 0x0000000400047224 */ /* 0x000fe400078e0205 */
[----:B--2---:R-:W-:-:S02]  /*0e70*/  IMAD R0, R7, R20, R26 ;  /* 0x0000001407007224 */ /* 0x004fc400078e021a */
[----:B---3--:R-:W-:Y:S02]  /*0e80*/  IMAD R3, R4, R23, R3 ;  /* 0x0000001704037224 */ /* 0x008fe400078e0203 */
[----:B------:R-:W-:Y:S02]  /*0e90*/  IMAD R60, R0, R15, R6 ;  /* 0x0000000f003c7224 */ /* 0x000fe400078e0206 */
[----:B------:R-:W-:-:S03]  /*0ea0*/  IMAD.MOV.U32 R4, RZ, RZ, 0x1 ;  /* 0x00000001ff047424 */ /* 0x000fc600078e00ff */
[----:B------:R-:W-:Y:S02]  /*0eb0*/  SEL R61, R60, R3, !P1 ;  /* 0x000000033c3d7207 */ /* 0x000fe40004800000 */
[----:B------:R-:W-:Y:S02]  /*0ec0*/  PRMT R0, R4, 0x7610, R0 ;  /* 0x0000761004007816 */ /* 0x000fe40000000000 */
[----:B------:R-:W-:-:S07]  /*0ed0*/  SEL R60, R3, R60, !P1 ;  /* 0x0000003c033c7207 */ /* 0x000fce0004800000 */
.L_x_9:
[----:B------:R-:W-:-:S08]  /*0ee0*/  NOP ;  /* 0x0000000000007918 */ /* 0x000fd00000000000 */
[----:B------:R-:W0:Y:S02]  /*0ef0*/  USETMAXREG.TRY_ALLOC.CTAPOOL UP0, 0xe8 ;  /* 0x000000e8000079c8 */ /* 0x000e240008000600 */
[----:B0-----:R-:W-:-:S13]  /*0f00*/  PLOP3.LUT P0, PT, PT, PT, UP0, 0x80, 0x0 ;  /* 0x000000000000781c */ /* 0x001fda0003f0f008 */
[----:B------:R-:W-:Y:S05]  /*0f10*/  @!P0 BRA `(.L_x_9) ;  /* 0xfffffffc00f08947 */ /* 0x000fea000383ffff */
[----:B------:R-:W-:Y:S01]  /*0f20*/  ULDC.64 UR4, c[0x0][0x598] ;  /* 0x0001660000047ab9 */ /* 0x000fe20000000a00 */
[----:B------:R-:W-:Y:S01]  /*0f30*/  ULDC.64 UR36, c[0x0][0x208] ;  /* 0x0000820000247ab9 */ /* 0x000fe20000000a00 */
[----:B------:R-:W-:-:S04]  /*0f40*/  ISETP.NE.U32.AND P0, PT, RZ, UR4, PT ;  /* 0x00000004ff007c0c */ /* 0x000fc8000bf05070 */
[----:B------:R-:W-:-:S13]  /*0f50*/  ISETP.NE.AND.EX P0, PT, RZ, UR5, PT, P0 ;  /* 0x00000005ff007c0c */ /* 0x000fda000bf05300 */
[----:B------:R-:W-:Y:S05]  /*0f60*/  @!P0 BRA `(.L_x_12) ;  /* 0x00000000001c8947 */ /* 0x000fea0003800000 */
[----:B------:R-:W0:Y:S02]  /*0f70*/  LDC.64 R4, c[0x0][0x598] ;  /* 0x00016600ff047b82 */ /* 0x000e240000000a00 */
[----:B0-----:R-:W2:Y:S02]  /*0f80*/  LDG.E.64 R4, desc[UR36][R4.64] ;  /* 0x0000002404047981 */ /* 0x001ea4000c1e1b00 */
[----:B--2---:R-:W-:-:S04]  /*0f90*/  ISETP.NE.U32.AND P0, PT, R4, RZ, PT ;  /* 0x000000ff0400720c */ /* 0x004fc80003f05070 */
[----:B------:R-:W-:-:S13]  /*0fa0*/  ISETP.NE.AND.EX P0, PT, R5, RZ, PT, P0 ;  /* 0x000000ff0500720c */ /* 0x000fda0003f05300 */
[----:B------:R-:W-:Y:S05]  /*0fb0*/  @!P0 BRA `(.L_x_12) ;  /* 0x0000000000088947 */ /* 0x000fea0003800000 */
[----:B------:R0:W5:Y:S01]  /*0fc0*/  LD.E R23, desc[UR36][R4.64] ;  /* 0x0000002404177980 */ /* 0x000162000c101900 */
[----:B------:R-:W-:Y:S05]  /*0fd0*/  BRA `(.L_x_13) ;  /* 0x0000000000247947 */ /* 0x000fea0003800000 */
.L_x_12:
[----:B------:R-:W-:Y:S02]  /*0fe0*/  ULDC.64 UR4, c[0x0][0x588] ;  /* 0x0001620000047ab9 */ /* 0x000fe40000000a00 */
[----:B------:R-:W-:-:S04]  /*0ff0*/  ISETP.NE.U32.AND P0, PT, RZ, UR4, PT ;  /* 0x00000004ff007c0c */ /* 0x000fc8000bf05070 */
[----:B------:R-:W-:-:S13]  /*1000*/  ISETP.NE.AND.EX P0, PT, RZ, UR5, PT, P0 ;  /* 0x00000005ff007c0c */ /* 0x000fda000bf05300 */
[----:B------:R-:W-:Y:S05]  /*1010*/  @!P0 BRA `(.L_x_14) ;  /* 0x00000000000c8947 */ /* 0x000fea0003800000 */
[----:B------:R-:W0:Y:S02]  /*1020*/  LDC.64 R4, c[0x0][0x588] ;  /* 0x00016200ff047b82 */ /* 0x000e240000000a00 */
[----:B0-----:R1:W5:Y:S01]  /*1030*/  LDG.E R23, desc[UR36][R4.64] ;  /* 0x0000002404177981 */ /* 0x001362000c1e1900 */
[----:B------:R-:W-:Y:S05]  /*1040*/  BRA `(.L_x_13) ;  /* 0x0000000000087947 */ /* 0x000fea0003800000 */
.L_x_14:
[----:B------:R-:W-:Y:S02]  /*1050*/  ULDC UR4, c[0x0][0x580] ;  /* 0x0001600000047ab9 */ /* 0x000fe40000000800 */
[----:B------:R-:W-:-:S07]  /*1060*/  IMAD.U32 R23, RZ, RZ, UR4 ;  /* 0x00000004ff177e24 */ /* 0x000fce000f8e00ff */
.L_x_13:
[----:B------:R-:W-:Y:S02]  /*1070*/  ULDC.64 UR4, c[0x0][0x5a0] ;  /* 0x0001680000047ab9 */ /* 0x000fe40000000a00 */
[----:B------:R-:W-:-:S04]  /*1080*/  ISETP.NE.U32.AND P0, PT, RZ, UR4, PT ;  /* 0x00000004ff007c0c */ /* 0x000fc8000bf05070 */
[----:B------:R-:W-:-:S13]  /*1090*/  ISETP.NE.AND.EX P0, PT, RZ, UR5, PT, P0 ;  /* 0x00000005ff007c0c */ /* 0x000fda000bf05300 */
[----:B------:R-:W-:Y:S05]  /*10a0*/  @!P0 BRA `(.L_x_15) ;  /* 0x00000000001c8947 */ /* 0x000fea0003800000 */
[----:B01----:R-:W0:Y:S02]  /*10b0*/  LDC.64 R4, c[0x0][0x5a0] ;  /* 0x00016800ff047b82 */ /* 0x003e240000000a00 */
[----:B0-----:R-:W2:Y:S02]  /*10c0*/  LDG.E.64 R4, desc[UR36][R4.64] ;  /* 0x0000002404047981 */ /* 0x001ea4000c1e1b00 */
[----:B--2---:R-:W-:-:S04]  /*10d0*/  ISETP.NE.U32.AND P0, PT, R4, RZ, PT ;  /* 0x000000ff0400720c */ /* 0x004fc80003f05070 */
[----:B------:R-:W-:-:S13]  /*10e0*/  ISETP.NE.AND.EX P0, PT, R5, RZ, PT, P0 ;  /* 0x000000ff0500720c */ /* 0x000fda0003f05300 */
[----:B------:R-:W-:Y:S05]  /*10f0*/  @!P0 BRA `(.L_x_15) ;  /* 0x0000000000088947 */ /* 0x000fea0003800000 */
[----:B------:R0:W5:Y:S01]  /*1100*/  LD.E R56, desc[UR36][R4.64] ;  /* 0x0000002404387980 */ /* 0x000162000c101900 */
[----:B------:R-:W-:Y:S05]  /*1110*/  BRA `(.L_x_16) ;  /* 0x0000000000247947 */ /* 0x000fea0003800000 */
.L_x_15:
[----:B------:R-:W-:Y:S02]  /*1120*/  ULDC.64 UR4, c[0x0][0x590] ;  /* 0x0001640000047ab9 */ /* 0x000fe40000000a00 */
[----:B------:R-:W-:-:S04]  /*1130*/  ISETP.NE.U32.AND P0, PT, RZ, UR4, PT ;  /* 0x00000004ff007c0c */ /* 0x000fc8000bf05070 */
[----:B------:R-:W-:-:S13]  /*1140*/  ISETP.NE.AND.EX P0, PT, RZ, UR5, PT, P0 ;  /* 0x00000005ff007c0c */ /* 0x000fda000bf05300 */
[----:B------:R-:W-:Y:S05]  /*1150*/  @!P0 BRA `(.L_x_17) ;  /* 0x00000000000c8947 */ /* 0x000fea0003800000 */
[----:B01----:R-:W0:Y:S02]  /*1160*/  LDC.64 R4, c[0x0][0x590] ;  /* 0x00016400ff047b82 */ /* 0x003e240000000a00 */
[----:B0-----:R1:W5:Y:S01]  /*1170*/  LDG.E R56, desc[UR36][R4.64] ;  /* 0x0000002404387981 */ /* 0x001362000c1e1900 */
[----:B------:R-:W-:Y:S05]  /*1180*/  BRA `(.L_x_16) ;  /* 0x0000000000087947 */ /* 0x000fea0003800000 */
.L_x_17:
[----:B------:R-:W-:Y:S02]  /*1190*/  ULDC UR4, c[0x0][0x584] ;  /* 0x0001610000047ab9 */ /* 0x000fe40000000800 */
[----:B------:R-:W-:-:S07]  /*11a0*/  IMAD.U32 R56, RZ, RZ, UR4 ;  /* 0x00000004ff387e24 */ /* 0x000fce000f8e00ff */
.L_x_16:
[----:B------:R-:W-:-:S13]  /*11b0*/  LOP3.LUT P0, RZ, R0, 0xff, RZ, 0xc0, !PT ;  /* 0x000000ff00ff7812 */ /* 0x000fda000780c0ff */
[----:B------:R-:W-:Y:S05]  /*11c0*/  @!P0 EXIT ;  /* 0x000000000000894d */ /* 0x000fea0003800000 */
[----:B------:R-:W-:Y:S01]  /*11d0*/  ULDC UR4, c[0x0][0x28c] ;  /* 0x0000a30000047ab9 */ /* 0x000fe20000000800 */
[----:B------:R-:W-:Y:S01]  /*11e0*/  LOP3.LUT R59, R19, 0x1, RZ, 0xfc, !PT ;  /* 0x00000001133b7812 */ /* 0x000fe200078efcff */
[----:B------:R-:W-:Y:S01]  /*11f0*/  UIADD3 UR4, UR4, 0x3f, URZ ;  /* 0x0000003f04047890 */ /* 0x000fe2000fffe03f */
[----:B------:R-:W-:Y:S01]  /*1200*/  UMOV UR38, URZ ;  /* 0x0000003f00267c82 */ /* 0x000fe20008000000 */
[----:B------:R-:W-:Y:S02]  /*1210*/  UMOV UR39, URZ ;  /* 0x0000003f00277c82 */ /* 0x000fe40008000000 */
[----:B------:R-:W-:-:S04]  /*1220*/  USHF.R.S32.HI UR5, URZ, 0x1f, UR4 ;  /* 0x0000001f3f057899 */ /* 0x000fc80008011404 */
[----:B------:R-:W-:-:S04]  /*1230*/  ULEA.HI UR5, UR5, UR4, URZ, 0x6 ;  /* 0x0000000405057291 */ /* 0x000fc8000f8f303f */
[----:B------:R-:W-:-:S12]  /*1240*/  USHF.R.S32.HI UR40, URZ, 0x6, UR5 ;  /* 0x000000063f287899 */ /* 0x000fd80008011405 */
.L_x_101:
[----:B------:R-:W-:Y:S01]  /*1250*/  LOP3.LUT R0, R18, 0x80, RZ, 0xc0, !PT ;  /* 0x0000008012007812 */ /* 0x000fe200078ec0ff */
[----:B--2---:R-:W2:Y:S01]  /*1260*/  S2UR UR7, SR_CgaCtaId ;  /* 0x00000000000779c3 */ /* 0x004ea20000008800 */
[----:B------:R-:W-:Y:S02]  /*1270*/  UMOV UR6, 0x400 ;  /* 0x0000040000067882 */ /* 0x000fe40000000000 */
[----:B------:R-:W-:-:S06]  /*1280*/  SHF.R.U32.HI R0, RZ, 0x7, R0 ;  /* 0x00000007ff007819 */ /* 0x000fcc0000011600 */
[----:B---3--:R-:W3:Y:S01]  /*1290*/  SHFL.IDX PT, R0, R0, RZ, 0x1f ;  /* 0x00001fff00007589 */ /* 0x008ee200000e0000 */
[----:B--2---:R-:W-:Y:S01]  /*12a0*/  ULEA UR6, UR7, UR6, 0x18 ;  /* 0x0000000607067291 */ /* 0x004fe2000f8ec03f */
[----:B---3--:R-:W-:-:S13]  /*12b0*/  R2UR UR4, R0 ;  /* 0x00000000000472ca */ /* 0x008fda00000e0000 */
[----:B------:R-:W-:-:S04]  /*12c0*/  ULEA.HI UR5, UR4, UR4, URZ, 0x1 ;  /* 0x0000000404057291 */ /* 0x000fc8000f8f083f */
[----:B------:R-:W-:-:S04]  /*12d0*/  ULOP3.LUT UR5, UR5, 0x7fffe, URZ, 0xc0, !UPT ;  /* 0x0007fffe05057892 */ /* 0x000fc8000f8ec03f */
[----:B------:R-:W-:-:S03]  /*12e0*/  UIADD3 UR5, UR4, -UR5, URZ ;  /* 0x8000000504057290 */ /* 0x000fc6000fffe03f */
[----:B------:R-:W-:Y:S01]  /*12f0*/  ULDC UR4, c[0x0][0x28c] ;  /* 0x0000a30000047ab9 */ /* 0x000fe20000000800 */
[----:B------:R-:W-:Y:S01]  /*1300*/  ULEA UR5, UR5, UR6, 0xd ;  /* 0x0000000605057291 */ /* 0x000fe2000f8e683f */
[----:B------:R-:W-:-:S03]  /*1310*/  ISETP.LT.AND P0, PT, RZ, UR4, PT ;  /* 0x00000004ff007c0c */ /* 0x000fc6000bf01270 */
[----:B------:R-:W-:-:S04]  /*1320*/  UIADD3 UR5, UR5, 0x180, URZ ;  /* 0x0000018005057890 */ /* 0x000fc8000fffe03f */
[----:B------:R-:W-:-:S04]  /*1330*/  USHF.R.U32.HI UR5, URZ, 0x4, UR5 ;  /* 0x000000043f057899 */ /* 0x000fc80008011605 */
[----:B------:R-:W-:Y:S02]  /*1340*/  ULOP3.LUT UR41, UR5, 0x3fff, URZ, 0xc0, !UPT ;  /* 0x00003fff05297892 */ /* 0x000fe4000f8ec03f */
[----:B-1--45:R-:W-:Y:S10]  /*1350*/  @P0 BRA `(.L_x_18) ;  /* 0x0000000000400947 */ /* 0x032ff40003800000 */
[----:B------:R-:W-:Y:S01]  /*1360*/  MOV R0, 0x0 ;  /* 0x0000000000007802 */ /* 0x000fe20000000f00 */
[----:B------:R-:W-:Y:S01]  /*1370*/  ULDC.64 UR4, c[0x4][0x68] ;  /* 0x01001a0000047ab9 */ /* 0x000fe20000000a00 */
[----:B------:R-:W-:Y:S01]  /*1380*/  ULDC.64 UR6, c[0x4][0x8] ;  /* 0x0100020000067ab9 */ /* 0x000fe20000000a00 */
[----:B01----:R-:W-:Y:S01]  /*1390*/  IMAD.U32 R4, RZ, RZ, UR4 ;  /* 0x00000004ff047e24 */ /* 0x003fe2000f8e00ff */
[----:B------:R0:W1:Y:S01]  /*13a0*/  LDC.64 R14, c[0x4][R0] ;  /* 0x01000000000e7b82 */ /* 0x0000620000000a00 */
[----:B------:R-:W-:Y:S01]  /*13b0*/  IMAD.U32 R5, RZ, RZ, UR5 ;  /* 0x00000005ff057e24 */ /* 0x000fe2000f8e00ff */
[----:B------:R-:W-:Y:S01]  /*13c0*/  ULDC.64 UR4, c[0x4][0x70] ;  /* 0x01001c0000047ab9 */ /* 0x000fe20000000a00 */
[----:B------:R-:W-:Y:S02]  /*13d0*/  IMAD.U32 R10, RZ, RZ, UR6 ;  /* 0x00000006ff0a7e24 */ /* 0x000fe4000f8e00ff */
[----:B------:R-:W-:Y:S02]  /*13e0*/  IMAD.U32 R6, RZ, RZ, UR4 ;  /* 0x00000004ff067e24 */ /* 0x000fe4000f8e00ff */
[----:B------:R-:W-:-:S02]  /*13f0*/  IMAD.U32 R7, RZ, RZ, UR5 ;  /* 0x00000005ff077e24 */ /* 0x000fc4000f8e00ff */
[----:B------:R-:W-:Y:S02]  /*1400*/  IMAD.U32 R11, RZ, RZ, UR7 ;  /* 0x00000007ff0b7e24 */ /* 0x000fe4000f8e00ff */
[----:B------:R-:W-:Y:S02]  /*1410*/  IMAD.MOV.U32 R8, RZ, RZ, 0x1e1 ;  /* 0x000001e1ff087424 */ /* 0x000fe400078e00ff */
[----:B------:R-:W-:Y:S02]  /*1420*/  IMAD.MOV.U32 R12, RZ, RZ, 0x1 ;  /* 0x00000001ff0c7424 */ /* 0x000fe400078e00ff */
[----:B0-----:R-:W-:-:S07]  /*1430*/  IMAD.MOV.U32 R13, RZ, RZ, RZ ;  /* 0x000000ffff0d7224 */ /* 0x001fce00078e00ff */
[----:B------:R-:W-:-:S07]  /*1440*/  LEPC R20, `(.L_x_18) ;  /* 0x000000001014794e */ /* 0x000fce0000000000 */
[----:B-1---5:R-:W-:Y:S05]  /*1450*/  CALL.ABS.NOINC R14 ;  /* 0x000000000e007343 */ /* 0x022fea0003c00000 */
.L_x_18:
[----:B------:R-:W-:-:S13]  /*1460*/  ISETP.NE.AND P0, PT, R59, 0x3, PT ;  /* 0x000000033b00780c */ /* 0x000fda0003f05270 */
[----:B------:R-:W-:Y:S05]  /*1470*/  @!P0 BRA `(.L_x_19) ;  /* 0x0000000000048947 */ /* 0x000fea0003800000 */
[----:B------:R-:W-:Y:S01]  /*1480*/  BPT.TRAP 0x1 ;  /* 0x000000040000795c */ /* 0x000fe20000300000 */
.L_x_19:
[----:B------:R-:W2:Y:S01]  /*1490*/  S2UR UR5, SR_CgaCtaId ;  /* 0x00000000000579c3 */ /* 0x000ea20000008800 */
[----:B------:R-:W-:Y:S01]  /*14a0*/  UMOV UR4, 0x400 ;  /* 0x0000040000047882 */ /* 0x000fe20000000000 */
[----:B------:R-:W-:Y:S02]  /*14b0*/  IMAD.U32 R0, RZ, RZ, UR38 ;  /* 0x00000026ff007e24 */ /* 0x000fe4000f8e00ff */
[----:B------:R-:W-:-:S03]  /*14c0*/  IMAD.U32 R3, RZ, RZ, UR39 ;  /* 0x00000027ff037e24 */ /* 0x000fc6000f8e00ff */
[----:B------:R-:W-:Y:S01]  /*14d0*/  SHF.L.U32 R0, R0, 0x1f, RZ ;  /* 0x0000001f00007819 */ /* 0x000fe200000006ff */
[----:B--2---:R-:W-:-:S06]  /*14e0*/  ULEA UR4, UR5, UR4, 0x18 ;  /* 0x0000000405047291 */ /* 0x004fcc000f8ec03f */
[----:B------:R-:W-:-:S04]  /*14f0*/  IMAD.U32 R6, RZ, RZ, UR4 ;  /* 0x00000004ff067e24 */ /* 0x000fc8000f8e00ff */
[----:B------:R-:W-:-:S04]  /*1500*/  IMAD R3, R3, 0x8, R6 ;  /* 0x0000000803037824 */ /* 0x000fc800078e0206 */
[----:B------:R2:W3:Y:S01]  /*1510*/  SYNCS.PHASECHK.TRANS64.TRYWAIT P1, [R3+URZ], R0 ;  /* 0x00000000030075a7 */ /* 0x0004e2000802017f */
[----:B------:R-:W-:Y:S05]  /*1520*/  @!P0 BRA `(.L_x_20) ;  /* 0x0000000000048947 */ /* 0x000fea0003800000 */
[----:B------:R-:W-:Y:S01]  /*1530*/  BPT.TRAP 0x1 ;  /* 0x000000040000795c */ /* 0x000fe20000300000 */
.L_x_20:
[----:B---3--:R-:W-:Y:S05]  /*1540*/  @P1 BRA `(.L_x_21) ;  /* 0x0000000000081947 */ /* 0x008fea0003800000 */
[----:B------:R-:W3:Y:S02]  /*1550*/  SYNCS.PHASECHK.TRANS64.TRYWAIT P1, [R3+URZ], R0 ;  /* 0x00000000030075a7 */ /* 0x000ee4000802017f */
[----:B---3--:R-:W-:Y:S05]  /*1560*/  @!P1 BRA `(.L_x_22) ;  /* 0x0000004c00249947 */ /* 0x008fea0003800000 */
.L_x_21:
[----:B------:R-:W-:-:S04]  /*1570*/  UISETP.LT.AND UP0, UPT, UR40, 0x1, UPT ;  /* 0x000000012800788c */ /* 0x000fc8000bf01270 */
[----:B------:R-:W-:-:S06]  /*1580*/  USEL UR4, UR40, 0x1, UP0 ;  /* 0x0000000128047887 */ /* 0x000fcc0008000000 */
[----:B--23--:R-:W-:Y:S01]  /*1590*/  IMAD.U32 R0, RZ, RZ, UR4 ;  /* 0x00000004ff007e24 */ /* 0x00cfe2000f8e00ff */
[----:B------:R-:W-:Y:S05]  /*15a0*/  WARPSYNC.ALL ;  /* 0x0000000000007948 */ /* 0x000fea0003800000 */
[----:B------:R-:W-:-:S04]  /*15b0*/  IADD3 R0, -R0, UR40, RZ ;  /* 0x0000002800007c10 */ /* 0x000fc8000fffe1ff */
[----:B------:R-:W-:Y:S02]  /*15c0*/  ISETP.GE.AND P1, PT, R0, 0x1, PT ;  /* 0x000000010000780c */ /* 0x000fe40003f26270 */
[----:B------:R-:W-:Y:S01]  /*15d0*/  R2UR UR4, R6 ;  /* 0x00000000060472ca */ /* 0x000fe200000e0000 */
[----:B------:R-:W-:Y:S01]  /*15e0*/  WARPGROUP.ARRIVE ;  /* 0x00000000000079c5 */ /* 0x000fe20000000000 */
[----:B------:R-:W-:Y:S01]  /*15f0*/  UMOV UR9, 0x40000040 ;  /* 0x4000004000097882 */ /* 0x000fe20000000000 */
[----:B------:R-:W-:-:S10]  /*1600*/  UMOV UR11, 0x40000040 ;  /* 0x40000040000b7882 */ /* 0x000fd40000000000 */
[----:B------:R-:W-:-:S04]  /*1610*/  UIADD3 UR4, UR4, 0x24180, URZ ;  /* 0x0002418004047890 */ /* 0x000fc8000fffe03f */
[----:B------:R-:W-:-:S04]  /*1620*/  USHF.R.U32.HI UR4, URZ, 0x4, UR4 ;  /* 0x000000043f047899 */ /* 0x000fc80008011604 */
[----:B------:R-:W-:Y:S02]  /*1630*/  ULOP3.LUT UR5, UR4, 0x3fff, URZ, 0xc0, !UPT ;  /* 0x00003fff04057892 */ /* 0x000fe4000f8ec03f */
[----:B------:R-:W-:Y:S02]  /*1640*/  ULOP3.LUT UR4, UR41, 0x10000, URZ, 0xfc, !UPT ;  /* 0x0001000029047892 */ /* 0x000fe4000f8efc3f */
[----:B------:R-:W-:Y:S02]  /*1650*/  ULOP3.LUT UR5, UR5, 0x10000, URZ, 0xfc, !UPT ;  /* 0x0001000005057892 */ /* 0x000fe4000f8efc3f */
[----:B------:R-:W-:Y:S02]  /*1660*/  ULEA UR6, UR39, UR4, 0xa ;  /* 0x0000000427067291 */ /* 0x000fe4000f8e503f */
[----:B------:R-:W-:-:S05]  /*1670*/  ULEA UR7, UR39, UR5, 0x9 ;  /* 0x0000000527077291 */ /* 0x000fca000f8e483f */
[----:B------:R-:W-:Y:S02]  /*1680*/  UMOV UR8, UR6 ;  /* 0x0000000600087c82 */ /* 0x000fe40008000000 */
[----:B------:R-:W-:Y:S02]  /*1690*/  UMOV UR10, UR7 ;  /* 0x00000007000a7c82 */ /* 0x000fe40008000000 */
[----:B------:R-:W-:Y:S01]  /*16a0*/  HGMMA.64x64x16.F32.BF16 R24, gdesc[UR8], RZ, !UPT, gsb0 ;  /* 0x00e00000081879f0 */ /* 0x000fe2000c0018ff */
[----:B------:R-:W-:Y:S02]  /*16b0*/  UIADD3 UR8, UR6, 0x2, URZ ;  /* 0x0000000206087890 */ /* 0x000fe4000fffe03f */
[----:B------:R-:W-:Y:S01]  /*16c0*/  UIADD3 UR10, UR7, 0x2, URZ ;  /* 0x00000002070a7890 */ /* 0x000fe2000fffe03f */
[----:B------:R-:W-:Y:S01]  /*16d0*/  UMOV UR9, 0x40000040 ;  /* 0x4000004000097882 */ /* 0x000fe20000000000 */
[----:B------:R-:W-:Y:S01]  /*16e0*/  UMOV UR11, 0x40000040 ;  /* 0x40000040000b7882 */ /* 0x000fe20000000000 */
[----:B------:R-:W-:-:S02]  /*16f0*/  WARPGROUP.DEPBAR.LE gsb0, 0x0 ;  /* 0x00008000000079c5 */ /* 0x000fc40000010000 */
[----:B------:R-:W-:-:S06]  /*1700*/  WARPGROUP.ARRIVE ;  /* 0x00000000000079c5 */ /* 0x000fcc0000000000 */
[----:B------:R-:W-:Y:S01]  /*1710*/  HGMMA.64x64x16.F32.BF16 R24, gdesc[UR8], R24, gsb0 ;  /* 0x00e00000081879f0 */ /* 0x000fe20008001818 */
[----:B------:R-:W-:Y:S02]  /*1720*/  UIADD3 UR8, UR6, 0x4, URZ ;  /* 0x0000000406087890 */ /* 0x000fe4000fffe03f */
[----:B------:R-:W-:Y:S01]  /*1730*/  UIADD3 UR10, UR7, 0x4, URZ ;  /* 0x00000004070a7890 */ /* 0x000fe2000fffe03f */
[----:B------:R-:W-:Y:S01]  /*1740*/  UMOV UR9, 0x40000040 ;  /* 0x4000004000097882 */ /* 0x000fe20000000000 */
[----:B------:R-:W-:Y:S01]  /*1750*/  UMOV UR11, 0x40000040 ;  /* 0x40000040000b7882 */ /* 0x000fe20000000000 */
[----:B------:R-:W-:Y:S02]  /*1760*/  WARPGROUP.DEPBAR.LE gsb0, 0x0 ;  /* 0x00008000000079c5 */ /* 0x000fe40000010000 */
        /* <DEDUP_REMOVED lines=8> */
[----:B------:R-:W-:Y:S03]  /*17f0*/  HGMMA.64x64x16.F32.BF16 R24, gdesc[UR8], R24, gsb0 ;  /* 0x00e00000081879f0 */ /* 0x000fe60008001818 */
[----:B------:R-:W-:Y:S02]  /*1800*/  WARPGROUP.DEPBAR.LE gsb0, 0x0 ;  /* 0x00008000000079c5 */ /* 0x000fe40000010000 */
[----:B------:R-:W-:Y:S05]  /*1810*/  @!P1 BRA `(.L_x_23) ;  /* 0x0000000400249947 */ /* 0x000fea0003800000 */
[----:B------:R-:W-:Y:S02]  /*1820*/  UIADD3 UR6, UR39, 0x1, URZ ;  /* 0x0000000127067890 */ /* 0x000fe4000fffe03f */
[----:B------:R-:W-:Y:S02]  /*1830*/  IMAD.U32 R3, RZ, RZ, UR39 ;  /* 0x00000027ff037e24 */ /* 0x000fe4000f8e00ff */
[----:B------:R-:W-:-:S04]  /*1840*/  UISETP.NE.AND UP0, UPT, UR6, 0x9, UPT ;  /* 0x000000090600788c */ /* 0x000fc8000bf05270 */
[----:B------:R-:W-:Y:S02]  /*1850*/  USEL UR7, URZ, 0x1, UP0 ;  /* 0x000000013f077887 */ /* 0x000fe40008000000 */
[----:B------:R-:W-:Y:S02]  /*1860*/  USEL UR6, UR6, URZ, UP0 ;  /* 0x0000003f06067287 */ /* 0x000fe40008000000 */
[----:B------:R-:W-:-:S06]  /*1870*/  ULOP3.LUT UR7, UR38, UR7, URZ, 0x3c, !UPT ;  /* 0x0000000726077292 */ /* 0x000fcc000f8e3c3f */
[----:B------:R-:W-:-:S07]  /*1880*/  IMAD.U32 R7, RZ, RZ, UR7 ;  /* 0x00000007ff077e24 */ /* 0x000fce000f8e00ff */
.L_x_30:
[----:B------:R-:W-:Y:S05]  /*1890*/  @!P0 BRA `(.L_x_24) ;  /* 0x0000000000048947 */ /* 0x000fea0003800000 */
[----:B------:R-:W-:Y:S01]  /*18a0*/  BPT.TRAP 0x1 ;  /* 0x000000040000795c */ /* 0x000fe20000300000 */
.L_x_24:
[----:B------:R-:W2:Y:S01]  /*18b0*/  S2UR UR8, SR_CgaCtaId ;  /* 0x00000000000879c3 */ /* 0x000ea20000008800 */
[----:B------:R-:W-:Y:S01]  /*18c0*/  UMOV UR7, 0x400 ;  /* 0x0000040000077882 */ /* 0x000fe20000000000 */
[----:B01----:R-:W-:Y:S01]  /*18d0*/  IMAD.U32 R5, RZ, RZ, UR6 ;  /* 0x00000006ff057e24 */ /* 0x003fe2000f8e00ff */
[----:B------:R-:W-:Y:S01]  /*18e0*/  SHF.L.U32 R4, R7, 0x1f, RZ ;  /* 0x0000001f07047819 */ /* 0x000fe200000006ff */
[----:B--2---:R-:W-:-:S06]  /*18f0*/  ULEA UR7, UR8, UR7, 0x18 ;  /* 0x0000000708077291 */ /* 0x004fcc000f8ec03f */
[----:B------:R-:W-:-:S04]  /*1900*/  IMAD.U32 R6, RZ, RZ, UR7 ;  /* 0x00000007ff067e24 */ /* 0x000fc8000f8e00ff */
[----:B------:R-:W-:-:S04]  /*1910*/  IMAD R5, R5, 0x8, R6 ;  /* 0x0000000805057824 */ /* 0x000fc800078e0206 */
[----:B------:R0:W1:Y:S01]  /*1920*/  SYNCS.PHASECHK.TRANS64.TRYWAIT P1, [R5+URZ], R4 ;  /* 0x00000004050075a7 */ /* 0x000062000802017f */
[----:B------:R-:W-:Y:S05]  /*1930*/  @!P0 BRA `(.L_x_25) ;  /* 0x0000000000048947 */ /* 0x000fea0003800000 */
[----:B------:R-:W-:Y:S01]  /*1940*/  BPT.TRAP 0x1 ;  /* 0x000000040000795c */ /* 0x000fe20000300000 */
.L_x_25:
[----:B-1----:R-:W-:Y:S05]  /*1950*/  @P1 BRA `(.L_x_26) ;  /* 0x0000000000081947 */ /* 0x002fea0003800000 */
[----:B------:R-:W1:Y:S02]  /*1960*/  SYNCS.PHASECHK.TRANS64.TRYWAIT P1, [R5+URZ], R4 ;  /* 0x00000004050075a7 */ /* 0x000e64000802017f */
[----:B-1----:R-:W-:Y:S05]  /*1970*/  @!P1 BRA `(.L_x_27) ;  /* 0x0000004800349947 */ /* 0x002fea0003800000 */
.L_x_26:
[----:B------:R-:W-:Y:S01]  /*1980*/  ULEA UR7, UR6, UR4, 0xa ;  /* 0x0000000406077291 */ /* 0x000fe2000f8e503f */
[----:B------:R-:W-:Y:S01]  /*1990*/  WARPGROUP.ARRIVE ;  /* 0x00000000000079c5 */ /* 0x000fe20000000000 */
[----:B------:R-:W-:Y:S01]  /*19a0*/  ULEA UR12, UR6, UR5, 0x9 ;  /* 0x00000005060c7291 */ /* 0x000fe2000f8e483f */
[----:B------:R-:W-:Y:S01]  /*19b0*/  UMOV UR9, 0x40000040 ;  /* 0x4000004000097882 */ /* 0x000fe20000000000 */
[----:B------:R-:W-:-:S03]  /*19c0*/  UMOV UR11, 0x40000040 ;  /* 0x40000040000b7882 */ /* 0x000fc60000000000 */
[----:B------:R-:W-:Y:S02]  /*19d0*/  UMOV UR8, UR7 ;  /* 0x0000000700087c82 */ /* 0x000fe40008000000 */
[----:B------:R-:W-:Y:S02]  /*19e0*/  UMOV UR10, UR12 ;  /* 0x0000000c000a7c82 */ /* 0x000fe40008000000 */
[----:B------:R-:W-:Y:S01]  /*19f0*/  HGMMA.64x64x16.F32.BF16 R24, gdesc[UR8], R24, gsb0 ;  /* 0x00e00000081879f0 */ /* 0x000fe20008001818 */
        /* <DEDUP_REMOVED lines=23> */
[----:B------:R-:W-:Y:S01]  /*1b70*/  BPT.TRAP 0x1 ;  /* 0x000000040000795c */ /* 0x000fe20000300000 */
.L_x_28:
[----:B------:R-:W-:-:S13]  /*1b80*/  ISETP.NE.AND P1, PT, R58, RZ, PT ;  /* 0x000000ff3a00720c */ /* 0x000fda0003f25270 */
[----:B01----:R-:W-:-:S04]  /*1b90*/  @P1 IMAD R4, R3, 0x8, R6 ;  /* 0x0000000803041824 */ /* 0x003fc800078e0206 */
[----:B------:R-:W-:-:S05]  /*1ba0*/  @P1 VIADD R5, R4, 0x48 ;  /* 0x0000004804051836 */ /* 0x000fca0000000000 */
[----:B------:R-:W-:-:S04]  /*1bb0*/  @P1 PRMT R5, R22, 0x654, R5 ;  /* 0x0000065416051816 */ /* 0x000fc80000000005 */
[----:B------:R0:W-:Y:S01]  /*1bc0*/  @P1 SYNCS.ARRIVE.TRANS64.RED.A1T0 RZ, [R5+URZ], RZ ;  /* 0x000000ff05ff19a7 */ /* 0x0001e2000810043f */
[----:B------:R-:W-:-:S13]  /*1bd0*/  ISETP.GT.U32.AND P1, PT, R19, 0x1, PT ;  /* 0x000000011300780c */ /* 0x000fda0003f24070 */
[----:B0-----:R-:W-:Y:S05]  /*1be0*/  @P1 BRA `(.L_x_29) ;  /* 0x0000000000041947 */ /* 0x001fea0003800000 */
[----:B------:R-:W-:Y:S01]  /*1bf0*/  BPT.TRAP 0x1 ;  /* 0x000000040000795c */ /* 0x000fe20000300000 */
.L_x_29:
[----:B------:R-:W-:Y:S01]  /*1c00*/  UIADD3 UR6, UR6, 0x1, URZ ;  /* 0x0000000106067890 */ /* 0x000fe2000fffe03f */
[C---:B------:R-:W-:Y:S01]  /*1c10*/  ISETP.GT.AND P2, PT, R0.reuse, 0x1, PT ;  /* 0x000000010000780c */ /* 0x040fe20003f44270 */
[----:B------:R-:W-:Y:S02]  /*1c20*/  VIADD R3, R3, 0x1 ;  /* 0x0000000103037836 */ /* 0x000fe40000000000 */
[----:B------:R-:W-:Y:S01]  /*1c30*/  UISETP.NE.AND UP0, UPT, UR6, 0x9, UPT ;  /* 0x000000090600788c */ /* 0x000fe2000bf05270 */
[----:B------:R-:W-:Y:S02]  /*1c40*/  VIADD R0, R0, 0xffffffff ;  /* 0xffffffff00007836 */ /* 0x000fe40000000000 */
[C---:B------:R-:W-:Y:S01]  /*1c50*/  ISETP.NE.AND P1, PT, R3.reuse, 0x9, PT ;  /* 0x000000090300780c */ /* 0x040fe20003f25270 */
[----:B------:R-:W-:Y:S02]  /*1c60*/  USEL UR7, URZ, 0x1, UP0 ;  /* 0x000000013f077887 */ /* 0x000fe40008000000 */
[----:B------:R-:W-:Y:S01]  /*1c70*/  USEL UR6, UR6, URZ, UP0 ;  /* 0x0000003f06067287 */ /* 0x000fe20008000000 */
[----:B------:R-:W-:-:S03]  /*1c80*/  SEL R3, R3, RZ, P1 ;  /* 0x000000ff03037207 */ /* 0x000fc60000800000 */
[----:B------:R-:W-:Y:S01]  /*1c90*/  LOP3.LUT R7, R7, UR7, RZ, 0x3c, !PT ;  /* 0x0000000707077c12 */ /* 0x000fe2000f8e3cff */
[----:B------:R-:W-:Y:S07]  /*1ca0*/  @P2 BRA `(.L_x_30) ;  /* 0xfffffff800f82947 */ /* 0x000fee000383ffff */
.L_x_23:
[----:B------:R-:W2:Y:S02]  /*1cb0*/  LDC R0, c[0x0][0x28c] ;  /* 0x0000a300ff007b82 */ /* 0x000ea40000000800 */
[----:B--2---:R-:W-:-:S13]  /*1cc0*/  ISETP.GE.AND P1, PT, R0, 0x1, PT ;  /* 0x000000010000780c */ /* 0x004fda0003f26270 */
[----:B------:R-:W-:Y:S05]  /*1cd0*/  @!P1 BRA `(.L_x_31) ;  /* 0x0000000000509947 */ /* 0x000fea0003800000 */
[----:B------:R-:W-:Y:S05]  /*1ce0*/  @!P0 BRA `(.L_x_32) ;  /* 0x0000000000048947 */ /* 0x000fea0003800000 */
[----:B------:R-:W-:Y:S01]  /*1cf0*/  BPT.TRAP 0x1 ;  /* 0x000000040000795c */ /* 0x000fe20000300000 */
.L_x_32:
[----:B------:R-:W-:Y:S01]  /*1d00*/  ISETP.NE.AND P1, PT, R58, RZ, PT ;  /* 0x000000ff3a00720c */ /* 0x000fe20003f25270 */
[----:B------:R-:W-:Y:S01]  /*1d10*/  BSSY B0, `(.L_x_33) ;  /* 0x000000e000007945 */ /* 0x000fe20003800000 */
[----:B------:R-:W-:-:S11]  /*1d20*/  ISETP.GT.U32.AND P0, PT, R19, 0x1, PT ;  /* 0x000000011300780c */ /* 0x000fd60003f04070 */
[----:B------:R-:W-:Y:S05]  /*1d30*/  @!P1 BRA `(.L_x_34) ;  /* 0x00000000002c9947 */ /* 0x000fea0003800000 */
[----:B------:R-:W-:-:S04]  /*1d40*/  UISETP.LT.AND UP0, UPT, UR40, 0x1, UPT ;  /* 0x000000012800788c */ /* 0x000fc8000bf01270 */
[----:B------:R-:W-:-:S04]  /*1d50*/  USEL UR6, UR40, 0x1, UP0 ;  /* 0x0000000128067887 */ /* 0x000fc80008000000 */
[----:B------:R-:W-:-:S04]  /*1d60*/  UIADD3 UR6, UR39, UR40, -UR6 ;  /* 0x0000002827067290 */ /* 0x000fc8000fffe806 */
[----:B------:R-:W-:-:S04]  /*1d70*/  UIMAD.WIDE.U32 UR4, UR6, 0x38e38e39, URZ ;  /* 0x38e38e39060478a5 */ /* 0x000fc8000f8e003f */
[----:B------:R-:W-:-:S04]  /*1d80*/  USHF.R.U32.HI UR4, URZ, 0x1, UR5 ;  /* 0x000000013f047899 */ /* 0x000fc80008011605 */
[----:B------:R-:W-:-:S06]  /*1d90*/  UIMAD UR6, UR4, -0x9, UR6 ;  /* 0xfffffff7040678a4 */ /* 0x000fcc000f8e0206 */
[----:B------:R-:W-:-:S04]  /*1da0*/  IMAD.U32 R3, RZ, RZ, UR6 ;  /* 0x00000006ff037e24 */ /* 0x000fc8000f8e00ff */
[----:B------:R-:W-:-:S04]  /*1db0*/  IMAD R0, R3, 0x8, R6 ;  /* 0x0000000803007824 */ /* 0x000fc800078e0206 */
[----:B------:R-:W-:-:S05]  /*1dc0*/  VIADD R3, R0, 0x48 ;  /* 0x0000004800037836 */ /* 0x000fca0000000000 */
[----:B------:R-:W-:-:S04]  /*1dd0*/  PRMT R3, R22, 0x654, R3 ;  /* 0x0000065416037816 */ /* 0x000fc80000000003 */
[----:B------:R2:W-:Y:S03]  /*1de0*/  SYNCS.ARRIVE.TRANS64.RED.A1T0 RZ, [R3+URZ], RZ ;  /* 0x000000ff03ff79a7 */ /* 0x0005e6000810043f */
.L_x_34:
[----:B------:R-:W-:Y:S05]  /*1df0*/  BSYNC B0 ;  /* 0x0000000000007941 */ /* 0x000fea0003800000 */
.L_x_33:
[----:B------:R-:W-:Y:S05]  /*1e00*/  @P0 BRA `(.L_x_31) ;  /* 0x0000000000040947 */ /* 0x000fea0003800000 */
[----:B------:R-:W-:Y:S01]  /*1e10*/  BPT.TRAP 0x1 ;  /* 0x000000040000795c */ /* 0x000fe20000300000 */
.L_x_31:
[----:B------:R-:W3:Y:S01]  /*1e20*/  LDC R6, c[0x0][0x288] ;  /* 0x0000a200ff067b82 */ /* 0x000ee20000000800 */
[--C-:B------:R-:W-:Y:S01]  /*1e30*/  SHF.R.U32.HI R0, RZ, 0x2, R18.reuse ;  /* 0x00000002ff007819 */ /* 0x100fe20000011612 */
[----:B------:R-:W-:Y:S01]  /*1e40*/  IMAD.SHL.U32 R61, R61, 0x40, RZ ;  /* 0x000000403d3d7824 */ /* 0x000fe200078e00ff */
[----:B01----:R-:W-:Y:S01]  /*1e50*/  SHF.R.U32.HI R5, RZ, 0x7, R18 ;  /* 0x00000007ff057819 */ /* 0x003fe20000011612 */
[----:B------:R-:W-:Y:S01]  /*1e60*/  UIADD3 UR39, UR40, UR39, URZ ;  /* 0x0000002728277290 */ /* 0x000fe2000fffe03f */
[----:B--2---:R-:W-:Y:S01]  /*1e70*/  LOP3.LUT R3, R0, 0x7, RZ, 0xc0, !PT ;  /* 0x0000000700037812 */ /* 0x004fe200078ec0ff */
[C---:B------:R-:W-:Y:S01]  /*1e80*/  IMAD.SHL.U32 R10, R18.reuse, 0x2, RZ ;  /* 0x00000002120a7824 */ /* 0x040fe200078e00ff */
[----:B------:R-:W-:Y:S01]  /*1e90*/  LOP3.LUT R0, R5, 0x1, RZ, 0xc0, !PT ;  /* 0x0000000105007812 */ /* 0x000fe200078ec0ff */
[----:B------:R-:W-:Y:S01]  /*1ea0*/  UISETP.GT.U32.AND UP0, UPT, UR39, 0x8, UPT ;  /* 0x000000082700788c */ /* 0x000fe2000bf04070 */
[C---:B------:R-:W-:Y:S01]  /*1eb0*/  LOP3.LUT R5, R18.reuse, 0x3, RZ, 0xc0, !PT ;  /* 0x0000000312057812 */ /* 0x040fe200078ec0ff */
[----:B------:R-:W-:Y:S01]  /*1ec0*/  ULDC UR7, c[0x0][0x284] ;  /* 0x0000a10000077ab9 */ /* 0x000fe20000000800 */
[----:B------:R-:W-:Y:S01]  /*1ed0*/  LOP3.LUT R4, R18, 0x60, RZ, 0xc0, !PT ;  /* 0x0000006012047812 */ /* 0x000fe200078ec0ff */
[----:B------:R-:W-:Y:S01]  /*1ee0*/  IMAD.SHL.U32 R8, R0, 0x40, RZ ;  /* 0x0000004000087824 */ /* 0x000fe200078e00ff */
[----:B------:R-:W-:Y:S01]  /*1ef0*/  UISETP.LT.U32.AND UP0, UPT, UR40, 0x9, UP0 ;  /* 0x000000092800788c */ /* 0x000fe20008701070 */
[----:B------:R-:W-:Y:S01]  /*1f00*/  SHF.R.S32.HI R15, RZ, 0x1f, R57 ;  /* 0x0000001fff0f7819 */ /* 0x000fe20000011439 */
[----:B------:R-:W-:Y:S01]  /*1f10*/  UISETP.GE.U32.AND UP1, UPT, UR40, 0x9, UPT ;  /* 0x000000092800788c */ /* 0x000fe2000bf26070 */
[----:B------:R-:W-:Y:S01]  /*1f20*/  SHF.R.U32.HI R4, RZ, 0x1, R4 ;  /* 0x00000001ff047819 */ /* 0x000fe20000011604 */
[----:B------:R-:W-:Y:S01]  /*1f30*/  ULDC.64 UR8, c[0x0][0x5d0] ;  /* 0x0001740000087ab9 */ /* 0x000fe20000000a00 */
[C---:B------:R-:W-:Y:S01]  /*1f40*/  LOP3.LUT R10, R61.reuse, 0x6, R10, 0xf8, !PT ;  /* 0x000000063d0a7812 */ /* 0x040fe200078ef80a */
[----:B------:R-:W-:Y:S01]  /*1f50*/  UIMAD.WIDE.U32 UR4, UR39, 0x38e38e39, URZ ;  /* 0x38e38e39270478a5 */ /* 0x000fe2000f8e003f */
[--C-:B------:R-:W-:Y:S01]  /*1f60*/  IADD3 R7, RZ, -R4, -R3.reuse ;  /* 0x80000004ff077210 */ /* 0x100fe20007ffe803 */
[----:B------:R-:W-:Y:S01]  /*1f70*/  USEL UR6, URZ, 0x1, !UP0 ;  /* 0x000000013f067887 */ /* 0x000fe2000c000000 */
[----:B------:R-:W-:Y:S01]  /*1f80*/  LOP3.LUT R3, R8, 0x40, R3, 0xe2, !PT ;  /* 0x0000004008037812 */ /* 0x000fe200078ee203 */
[C---:B------:R-:W-:Y:S01]  /*1f90*/  IMAD.WIDE R8, R60.reuse, 0x80, RZ ;  /* 0x000000803c087825 */ /* 0x040fe200078e02ff */
[----:B---3--:R-:W-:Y:S01]  /*1fa0*/  ISETP.GE.AND P0, PT, R61, R6, PT ;  /* 0x000000063d00720c */ /* 0x008fe20003f06270 */
[----:B------:R-:W-:Y:S01]  /*1fb0*/  USHF.R.U32.HI UR4, URZ, 0x1, UR5 ;  /* 0x000000013f047899 */ /* 0x000fe20008011605 */
[----:B------:R-:W-:Y:S01]  /*1fc0*/  SHF.R.S32.HI R11, RZ, 0x1f, R10 ;  /* 0x0000001fff0b7819 */ /* 0x000fe2000001140a */
[----:B------:R-:W-:Y:S01]  /*1fd0*/  IMAD R12, R5, -0x2, R6 ;  /* 0xfffffffe050c7824 */ /* 0x000fe200078e0206 */
[----:B------:R-:W-:Y:S01]  /*1fe0*/  ULOP3.LUT UR38, UR38, UR6, URZ, 0x3c, !UPT ;  /* 0x0000000626267292 */ /* 0x000fe2000f8e3c3f */
[----:B------:R-:W-:Y:S01]  /*1ff0*/  IMAD.SHL.U32 R5, R60, 0x80, RZ ;  /* 0x000000803c057824 */ /* 0x000fe200078e00ff */
[----:B------:R-:W-:Y:S01]  /*2000*/  LOP3.LUT R75, R8, R3, R4, 0xfe, !PT ;  /* 0x00000003084b7212 */ /* 0x000fe200078efe04 */
[----:B------:R-:W-:Y:S01]  /*2010*/  IMAD R6, R15, UR8, RZ ;  /* 0x000000080f067c24 */ /* 0x000fe2000f8e02ff */
[----:B------:R-:W-:Y:S01]  /*2020*/  UIMAD UR39, UR4, -0x9, UR39 ;  /* 0xfffffff7042778a4 */ /* 0x000fe2000f8e0227 */
[----:B------:R-:W-:Y:S01]  /*2030*/  IMAD R0, R0, -0x40, R7 ;  /* 0xffffffc000007824 */ /* 0x000fe200078e0207 */
[----:B------:R-:W-:Y:S01]  /*2040*/  ISETP.GE.OR P0, PT, R5, UR7, P0 ;  /* 0x0000000705007c0c */ /* 0x000fe20008706670 */
[C---:B------:R-:W-:Y:S01]  /*2050*/  IMAD R13, R57.reuse, UR9, R6 ;  /* 0x00000009390d7c24 */ /* 0x040fe2000f8e0206 */
[----:B------:R-:W-:Y:S01]  /*2060*/  @UP1 ULOP3.LUT UR38, UR38, 0x1, UR4, 0x78, !UPT ;  /* 0x0000000126261892 */ /* 0x000fe2000f8e7804 */
[----:B------:R-:W-:Y:S01]  /*2070*/  IMAD.WIDE.U32 R6, R57, UR8, R10 ;  /* 0x0000000839067c25 */ /* 0x000fe2000f8e000a */
[----:B------:R-:W-:-:S03]  /*2080*/  IADD3 R3, -R5, UR7, R0 ;  /* 0x0000000705037c10 */ /* 0x000fc6000fffe100 */
[----:B------:R-:W-:Y:S02]  /*2090*/  IMAD.IADD R7, R7, 0x1, R13 ;  /* 0x0000000107077824 */ /* 0x000fe400078e020d */
[----:B------:R-:W-:Y:S02]  /*20a0*/  IMAD.IADD R4, R12, 0x1, -R61 ;  /* 0x000000010c047824 */ /* 0x000fe400078e0a3d */
[----:B------:R-:W-:Y:S02]  /*20b0*/  IMAD.MOV.U32 R0, RZ, RZ, -0x1 ;  /* 0xffffffffff007424 */ /* 0x000fe400078e00ff */
[----:B------:R-:W-:Y:S05]  /*20c0*/  @P0 BRA `(.L_x_35) ;  /* 0x00000020008c0947 */ /* 0x000fea0003800000 */
[----:B------:R-:W0:Y:S01]  /*20d0*/  LDC.64 R68, c[0x0][0x5c8] ;  /* 0x00017200ff447b82 */ /* 0x000e220000000a00 */
[----:B-----5:R-:W-:Y:S01]  /*20e0*/  FSETP.NEU.AND P1, PT, R56, RZ, PT ;  /* 0x000000ff3800720b */ /* 0x020fe20003f2d000 */
[----:B------:R-:W-:Y:S01]  /*20f0*/  BSSY B0, `(.L_x_35) ;  /* 0x0000220000007945 */ /* 0x000fe20003800000 */
[----:B------:R-:W-:-:S04]  /*2100*/  ISETP.GT.AND P0, PT, R4, RZ, PT ;  /* 0x000000ff0400720c */ /* 0x000fc80003f04270 */
[----:B------:R-:W-:Y:S01]  /*2110*/  ISETP.GT.AND P3, PT, R3, RZ, P0 ;  /* 0x000000ff0300720c */ /* 0x000fe20000764270 */
[-C--:B0-----:R-:W-:Y:S02]  /*2120*/  IMAD R12, R9, R68.reuse, RZ ;  /* 0x00000044090c7224 */ /* 0x081fe400078e02ff */
[----:B------:R-:W-:-:S04]  /*2130*/  IMAD.WIDE.U32 R60, R75, R68, R6 ;  /* 0x000000444b3c7225 */ /* 0x000fc800078e0006 */
[----:B------:R-:W-:-:S04]  /*2140*/  IMAD R5, R75, R69, R12 ;  /* 0x000000454b057224 */ /* 0x000fc800078e020c */
[----:B------:R-:W-:Y:S01]  /*2150*/  IMAD.IADD R77, R61, 0x1, R5 ;  /* 0x000000013d4d7824 */ /* 0x000fe200078e0205 */
[----:B------:R-:W-:Y:S06]  /*2160*/  @!P1 BRA `(.L_x_36) ;  /* 0x0000001400e89947 */ /* 0x000fec0003800000 */
[----:B------:R-:W0:Y:S01]  /*2170*/  LDC.64 R64, c[0x0][0x5b8] ;  /* 0x00016e00ff407b82 */ /* 0x000e220000000a00 */
[----:B------:R-:W-:-:S07]  /*2180*/  ULDC.64 UR4, c[0x0][0x5c0] ;  /* 0x0001700000047ab9 */ /* 0x000fce0000000a00 */
[----:B------:R-:W1:Y:S08]  /*2190*/  LDC.64 R70, c[0x0][0x5b0] ;  /* 0x00016c00ff467b82 */ /* 0x000e700000000a00 */
[----:B------:R-:W2:Y:S01]  /*21a0*/  LDC.64 R72, c[0x0][0x5a8] ;  /* 0x00016a00ff487b82 */ /* 0x000ea20000000a00 */
[-C--:B0-----:R-:W-:Y:S02]  /*21b0*/  IMAD R6, R15, R64.reuse, RZ ;  /* 0x000000400f067224 */ /* 0x081fe400078e02ff */
[----:B------:R-:W-:-:S04]  /*21c0*/  IMAD.WIDE.U32 R62, R57, R64, R10 ;  /* 0x00000040393e7225 */ /* 0x000fc800078e000a */
[----:B------:R-:W-:Y:S02]  /*21d0*/  IMAD R65, R57, R65, R6 ;  /* 0x0000004139417224 */ /* 0x000fe400078e0206 */
[-C--:B-1----:R-:W-:Y:S02]  /*21e0*/  IMAD R8, R9, R70.reuse, RZ ;  /* 0x0000004609087224 */ /* 0x082fe400078e02ff */
[----:B------:R-:W-:Y:S02]  /*21f0*/  IMAD.IADD R13, R63, 0x1, R65 ;  /* 0x000000013f0d7824 */ /* 0x000fe400078e0241 */
[----:B------:R-:W-:Y:S02]  /*2200*/  IMAD.MOV.U32 R12, RZ, RZ, R62 ;  /* 0x000000ffff0c7224 */ /* 0x000fe400078e003e */
[C---:B------:R-:W-:Y:S02]  /*2210*/  IMAD R67, R75.reuse, R71, R8 ;  /* 0x000000474b437224 */ /* 0x040fe400078e0208 */
[----:B------:R-:W-:-:S04]  /*2220*/  IMAD.WIDE.U32 R6, R75, R70, R12 ;  /* 0x000000464b067225 */ /* 0x000fc800078e000c */
[----:B------:R-:W-:Y:S01]  /*2230*/  IMAD.IADD R5, R7, 0x1, R67 ;  /* 0x0000000107057824 */ /* 0x000fe200078e0243 */
[----:B--2---:R-:W-:-:S04]  /*2240*/  LEA R14, P1, R6, R72, 0x1 ;  /* 0x00000048060e7211 */ /* 0x004fc800078208ff */
[----:B------:R-:W-:-:S05]  /*2250*/  LEA.HI.X R15, R6, R73, R5, 0x1, P1 ;  /* 0x00000049060f7211 */ /* 0x000fca00008f0c05 */
[----:B------:R0:W2:Y:S01]  /*2260*/  @P3 LDG.E.LTC128B.U16 R5, desc[UR36][R14.64] ;  /* 0x000000240e053981 */ /* 0x0000a2000c1e1520 */
[----:B------:R-:W-:Y:S01]  /*2270*/  LEA R8, P1, R60, UR4, 0x1 ;  /* 0x000000043c087c11 */ /* 0x000fe2000f8208ff */
[----:B------:R-:W-:Y:S01]  /*2280*/  IMAD.WIDE.U32 R6, R75, R70, R10 ;  /* 0x000000464b067225 */ /* 0x000fe200078e000a */
[----:B------:R-:W-:Y:S03]  /*2290*/  BSSY B1, `(.L_x_37) ;  /* 0x0000012000017945 */ /* 0x000fe60003800000 */
[----:B------:R-:W-:Y:S02]  /*22a0*/  IMAD.IADD R7, R67, 0x1, R7 ;  /* 0x0000000143077824 */ /* 0x000fe400078e0207 */
[----:B------:R-:W-:Y:S01]  /*22b0*/  IMAD.WIDE.U32 R20, R57, R64, R6 ;  /* 0x0000004039147225 */ /* 0x000fe200078e0006 */
[----:B0-----:R-:W-:-:S03]  /*22c0*/  SHF.L.U64.HI R15, R70, 0x3, R71 ;  /* 0x00000003460f7819 */ /* 0x001fc60000010247 */
[----:B------:R-:W-:Y:S01]  /*22d0*/  IMAD.IADD R7, R65, 0x1, R21 ;  /* 0x0000000141077824 */ /* 0x000fe200078e0215 */
[----:B------:R-:W-:Y:S01]  /*22e0*/  LEA R6, P4, R20, R72, 0x1 ;  /* 0x0000004814067211 */ /* 0x000fe200078808ff */
[----:B------:R-:W-:-:S03]  /*22f0*/  IMAD.SHL.U32 R14, R70, 0x8, RZ ;  /* 0x00000008460e7824 */ /* 0x000fc600078e00ff */
[----:B------:R-:W-:Y:S01]  /*2300*/  LEA.HI.X R7, R20, R73, R7, 0x1, P4 ;  /* 0x0000004914077211 */ /* 0x000fe200020f0c07 */
[----:B--2---:R-:W-:-:S04]  /*2310*/  IMAD.U32 R9, R5, 0x10000, RZ ;  /* 0x0001000005097824 */ /* 0x004fc800078e00ff */
[----:B------:R-:W-:-:S04]  /*2320*/  FMUL R9, R9, R56 ;  /* 0x0000003809097220 */ /* 0x000fc80000400000 */
[----:B------:R-:W-:Y:S01]  /*2330*/  FFMA R24, R24, R23, R9 ;  /* 0x0000001718187223 */ /* 0x000fe20000000009 */
[----:B------:R-:W-:Y:S02]  /*2340*/  LEA.HI.X R9, R60, UR5, R77, 0x1, P1 ;  /* 0x000000053c097c11 */ /* 0x000fe400088f0c4d */
[----:B------:R-:W-:Y:S02]  /*2350*/  ISETP.GT.AND P1, PT, R4, 0x1, PT ;  /* 0x000000010400780c */ /* 0x000fe40003f24270 */
[----:B------:R-:W-:Y:S02]  /*2360*/  F2FP.BF16.F32.PACK_AB R24, RZ, R24 ;  /* 0x00000018ff18723e */ /* 0x000fe400000010ff */
[----:B------:R-:W-:-:S03]  /*2370*/  ISETP.GT.AND P2, PT, R3, RZ, P1 ;  /* 0x000000ff0300720c */ /* 0x000fc60000f44270 */
[----:B------:R0:W-:Y:S10]  /*2380*/  @P3 STG.E.U16 desc[UR36][R8.64], R24 ;  /* 0x0000001808003986 */ /* 0x0001f4000c101524 */
[----:B------:R-:W-:Y:S05]  /*2390*/  @!P2 BRA `(.L_x_38) ;  /* 0x000000000004a947 */ /* 0x000fea0003800000 */
[----:B------:R1:W5:Y:S02]  /*23a0*/  LDG.E.LTC128B.U16 R5, desc[UR36][R6.64+0x2] ;  /* 0x0000022406057981 */ /* 0x000364000c1e1520 */
.L_x_38:
[----:B------:R-:W-:Y:S05]  /*23b0*/  BSYNC B1 ;  /* 0x0000000000017941 */ /* 0x000fea0003800000 */
.L_x_37:
[----:B-----5:R-:W-:Y:S01]  /*23c0*/  IMAD.U32 R61, R5, 0x10000, RZ ;  /* 0x00010000053d7824 */ /* 0x020fe200078e00ff */
[----:B------:R-:W-:Y:S01]  /*23d0*/  ISETP.GT.AND P0, PT, R3, 0x8, P0 ;  /* 0x000000080300780c */ /* 0x000fe20000704270 */
[----:B------:R-:W-:Y:S01]  /*23e0*/  IMAD.WIDE.U32 R20, R75, R70, R14 ;  /* 0x000000464b147225 */ /* 0x000fe200078e000e */
[----:B0-----:R-:W-:-:S03]  /*23f0*/  PRMT R24, R5, 0x7610, R24 ;  /* 0x0000761005187816 */ /* 0x001fc60000000018 */
[----:B------:R-:W-:Y:S01]  /*2400*/  FMUL R12, R61, R56 ;  /* 0x000000383d0c7220 */ /* 0x000fe20000400000 */
[----:B------:R-:W-:Y:S01]  /*2410*/  IMAD.IADD R67, R67, 0x1, R21 ;  /* 0x0000000143437824 */ /* 0x000fe200078e0215 */
[----:B------:R-:W-:Y:S02]  /*2420*/  IADD3 R62, P3, R62, R20, RZ ;  /* 0x000000143e3e7210 */ /* 0x000fe40007f7e0ff */
[----:B------:R-:W-:-:S03]  /*2430*/  FFMA R12, R25, R23, R12 ;  /* 0x00000017190c7223 */ /* 0x000fc6000000000c */
[----:B------:R-:W-:Y:S02]  /*2440*/  IMAD.X R13, R67, 0x1, R13, P3 ;  /* 0x00000001430d7824 */ /* 0x000fe400018e060d */
[----:B------:R-:W-:Y:S02]  /*2450*/  F2FP.BF16.F32.PACK_AB R12, RZ, R12 ;  /* 0x0000000cff0c723e */ /* 0x000fe400000010ff */
[----:B------:R-:W-:Y:S02]  /*2460*/  LEA R14, P3, R62, R72, 0x1 ;  /* 0x000000483e0e7211 */ /* 0x000fe400078608ff */
[----:B------:R-:W-:Y:S02]  /*2470*/  PRMT R21, R12, 0x7610, R21 ;  /* 0x000076100c157816 */ /* 0x000fe40000000015 */
[----:B------:R-:W-:-:S03]  /*2480*/  LEA.HI.X R15, R62, R73, R13, 0x1, P3 ;  /* 0x000000493e0f7211 */ /* 0x000fc600018f0c0d */
[----:B------:R0:W-:Y:S04]  /*2490*/  @P2 STG.E.U16 desc[UR36][R8.64+0x2], R21 ;  /* 0x0000021508002986 */ /* 0x0001e8000c101524 */
[----:B------:R-:W2:Y:S01]  /*24a0*/  @P0 LDG.E.LTC128B.U16 R24, desc[UR36][R14.64] ;  /* 0x000000240e180981 */ /* 0x000ea2000c1e1520 */
[----:B------:R-:W-:Y:S01]  /*24b0*/  IADD3 R20, P2, R10, R20, RZ ;  /* 0x000000140a147210 */ /* 0x000fe20007f5e0ff */
[----:B------:R-:W-:Y:S01]  /*24c0*/  BSSY B1, `(.L_x_39) ;  /* 0x0000011000017945 */ /* 0x000fe20003800000 */
[C---:B------:R-:W-:Y:S02]  /*24d0*/  SHF.L.U64.HI R13, R68.reuse, 0x4, R69 ;  /* 0x00000004440d7819 */ /* 0x040fe40000010245 */
[----:B------:R-:W-:Y:S01]  /*24e0*/  ISETP.GT.AND P1, PT, R3, 0x8, P1 ;  /* 0x000000080300780c */ /* 0x000fe20000f24270 */
[----:B0-----:R-:W-:Y:S01]  /*24f0*/  IMAD.X R21, R11, 0x1, R67, P2 ;  /* 0x000000010b157824 */ /* 0x001fe200010e0643 */
[----:B------:R-:W-:Y:S01]  /*2500*/  LEA R12, P2, R68, R8, 0x4 ;  /* 0x00000008440c7211 */ /* 0x000fe200078420ff */
[----:B------:R-:W-:-:S04]  /*2510*/  IMAD.WIDE.U32 R20, R57, R64, R20 ;  /* 0x0000004039147225 */ /* 0x000fc800078e0014 */
[----:B------:R-:W-:Y:S01]  /*2520*/  IMAD.X R13, R13, 0x1, R9, P2 ;  /* 0x000000010d0d7824 */ /* 0x000fe200010e0609 */
[----:B------:R-:W-:Y:S01]  /*2530*/  LEA R10, P3, R20, R72, 0x1 ;  /* 0x00000048140a7211 */ /* 0x000fe200078608ff */
[----:B------:R-:W-:-:S05]  /*2540*/  IMAD.IADD R11, R65, 0x1, R21 ;  /* 0x00000001410b7824 */ /* 0x000fca00078e0215 */
[----:B------:R-:W-:Y:S01]  /*2550*/  LEA.HI.X R11, R20, R73, R11, 0x1, P3 ;  /* 0x00000049140b7211 */ /* 0x000fe200018f0c0b */
[----:B--2---:R-:W-:-:S04]  /*2560*/  IMAD.U32 R5, R24, 0x10000, RZ ;  /* 0x0001000018057824 */ /* 0x004fc800078e00ff */
[----:B------:R-:W-:-:S04]  /*2570*/  FMUL R5, R5, R56 ;  /* 0x0000003805057220 */ /* 0x000fc80000400000 */
[----:B------:R-:W-:-:S05]  /*2580*/  FFMA R5, R26, R23, R5 ;  /* 0x000000171a057223 */ /* 0x000fca0000000005 */
[----:B------:R-:W-:-:S05]  /*2590*/  F2FP.BF16.F32.PACK_AB R5, RZ, R5 ;  /* 0x00000005ff05723e */ /* 0x000fca00000010ff */
[----:B------:R0:W-:Y:S01]  /*25a0*/  @P0 STG.E.U16 desc[UR36][R12.64], R5 ;  /* 0x000000050c000986 */ /* 0x0001e2000c101524 */
[----:B------:R-:W-:Y:S05]  /*25b0*/  @!P1 BRA `(.L_x_40) ;  /* 0x0000000000049947 */ /* 0x000fea0003800000 */
[----:B------:R2:W5:Y:S02]  /*25c0*/  LDG.E.LTC128B.U16 R24, desc[UR36][R10.64+0x2] ;  /* 0x000002240a187981 */ /* 0x000564000c1e1520 */
.L_x_40:
[----:B------:R-:W-:Y:S05]  /*25d0*/  BSYNC B1 ;  /* 0x0000000000017941 */ /* 0x000fea0003800000 */
.L_x_39:
[----:B0----5:R-:W-:Y:S01]  /*25e0*/  IMAD.U32 R5, R24, 0x10000, RZ ;  /* 0x0001000018057824 */ /* 0x021fe200078e00ff */
[----:B------:R-:W-:Y:S01]  /*25f0*/  ISETP.GT.AND P0, PT, R4, 0x8, PT ;  /* 0x000000080400780c */ /* 0x000fe20003f04270 */
[----:B------:R-:W-:Y:S02]  /*2600*/  BSSY B1, `(.L_x_41) ;  /* 0x0000008000017945 */ /* 0x000fe40003800000 */
[----:B------:R-:W-:Y:S01]  /*2610*/  FMUL R14, R5, R56 ;  /* 0x00000038050e7220 */ /* 0x000fe20000400000 */
[----:B------:R-:W-:-:S03]  /*2620*/  ISETP.GT.AND P2, PT, R3, RZ, P0 ;  /* 0x000000ff0300720c */ /* 0x000fc60000744270 */
[----:B------:R-:W-:-:S05]  /*2630*/  FFMA R14, R27, R23, R14 ;  /* 0x000000171b0e7223 */ /* 0x000fca000000000e */
[----:B------:R-:W-:-:S05]  /*2640*/  F2FP.BF16.F32.PACK_AB R14, RZ, R14 ;  /* 0x0000000eff0e723e */ /* 0x000fca00000010ff */
[----:B------:R0:W-:Y:S01]  /*2650*/  @P1 STG.E.U16 desc[UR36][R12.64+0x2], R14 ;  /* 0x0000020e0c001986 */ /* 0x0001e2000c101524 */
[----:B------:R-:W-:Y:S05]  /*2660*/  @!P2 BRA `(.L_x_42) ;  /* 0x000000000004a947 */ /* 0x000fea0003800000 */
[----:B------:R3:W5:Y:S02]  /*2670*/  LDG.E.LTC128B.U16 R24, desc[UR36][R6.64+0x10] ;  /* 0x0000102406187981 */ /* 0x000764000c1e1520 */
.L_x_42:
[----:B------:R-:W-:Y:S05]  /*2680*/  BSYNC B1 ;  /* 0x0000000000017941 */ /* 0x000fea0003800000 */
.L_x_41:
[----:B-----5:R-:W-:Y:S01]  /*2690*/  IMAD.U32 R5, R24, 0x10000, RZ ;  /* 0x0001000018057824 */ /* 0x020fe200078e00ff */
        /* <DEDUP_REMOVED lines=9> */
.L_x_44:
[----:B------:R-:W-:Y:S05]  /*2730*/  BSYNC B1 ;  /* 0x0000000000017941 */ /* 0x000fea0003800000 */
.L_x_43:
[----:B----45:R-:W-:Y:S01]  /*2740*/  IMAD.U32 R5, R24, 0x10000, RZ ;  /* 0x0001000018057824 */ /* 0x030fe200078e00ff */
[----:B------:R-:W-:Y:S01]  /*2750*/  ISETP.GT.AND P0, PT, R3, 0x8, P0 ;  /* 0x000000080300780c */ /* 0x000fe20000704270 */
[----:B------:R-:W-:Y:S02]  /*2760*/  BSSY B1, `(.L_x_45) ;  /* 0x0000007000017945 */ /* 0x000fe40003800000 */
[----:B0-----:R-:W-:-:S04]  /*2770*/  FMUL R14, R5, R56 ;  /* 0x00000038050e7220 */ /* 0x001fc80000400000 */
[----:B------:R-:W-:-:S05]  /*2780*/  FFMA R14, R29, R23, R14 ;  /* 0x000000171d0e7223 */ /* 0x000fca000000000e */
[----:B------:R-:W-:-:S05]  /*2790*/  F2FP.BF16.F32.PACK_AB R14, RZ, R14 ;  /* 0x0000000eff0e723e */ /* 0x000fca00000010ff */
[----:B------:R0:W-:Y:S01]  /*27a0*/  @P3 STG.E.U16 desc[UR36][R8.64+0x12], R14 ;  /* 0x0000120e08003986 */ /* 0x0001e2000c101524 */
[----:B------:R-:W-:Y:S05]  /*27b0*/  @!P0 BRA `(.L_x_46) ;  /* 0x0000000000048947 */ /* 0x000fea0003800000 */
[----:B------:R4:W5:Y:S02]  /*27c0*/  LDG.E.LTC128B.U16 R24, desc[UR36][R10.64+0x10] ;  /* 0x000010240a187981 */ /* 0x000964000c1e1520 */
.L_x_46:
[----:B------:R-:W-:Y:S05]  /*27d0*/  BSYNC B1 ;  /* 0x0000000000017941 */ /* 0x000fea0003800000 */
.L_x_45:
[----:B-----5:R-:W-:Y:S01]  /*27e0*/  IMAD.U32 R5, R24, 0x10000, RZ ;  /* 0x0001000018057824 */ /* 0x020fe200078e00ff */
[----:B------:R-:W-:Y:S01]  /*27f0*/  ISETP.GT.AND P1, PT, R3, 0x8, P1 ;  /* 0x000000080300780c */ /* 0x000fe20000f24270 */
[----:B------:R-:W-:Y:S02]  /*2800*/  BSSY B1, `(.L_x_47) ;  /* 0x0000007000017945 */ /* 0x000fe40003800000 */
[----:B------:R-:W-:-:S04]  /*2810*/  FMUL R5, R5, R56 ;  /* 0x0000003805057220 */ /* 0x000fc80000400000 */
[----:B------:R-:W-:-:S05]  /*2820*/  FFMA R5, R30, R23, R5 ;  /* 0x000000171e057223 */ /* 0x000fca0000000005 */
[----:B------:R-:W-:-:S05]  /*2830*/  F2FP.BF16.F32.PACK_AB R5, RZ, R5 ;  /* 0x00000005ff05723e */ /* 0x000fca00000010ff */
[----:B------:R0:W-:Y:S01]  /*2840*/  @P0 STG.E.U16 desc[UR36][R12.64+0x10], R5 ;  /* 0x000010050c000986 */ /* 0x0001e2000c101524 */
[----:B------:R-:W-:Y:S05]  /*2850*/  @!P1 BRA `(.L_x_48) ;  /* 0x0000000000049947 */ /* 0x000fea0003800000 */
[----:B------:R0:W5:Y:S02]  /*2860*/  LDG.E.LTC128B.U16 R24, desc[UR36][R10.64+0x12] ;  /* 0x000012240a187981 */ /* 0x000164000c1e1520 */
.L_x_48:
[----:B------:R-:W-:Y:S05]  /*2870*/  BSYNC B1 ;  /* 0x0000000000017941 */ /* 0x000fea0003800000 */
.L_x_47:
        /* <DEDUP_REMOVED lines=10> */
.L_x_50:
[----:B------:R-:W-:Y:S05]  /*2920*/  BSYNC B1 ;  /* 0x0000000000017941 */ /* 0x000fea0003800000 */
.L_x_49:
        /* <DEDUP_REMOVED lines=10> */
.L_x_52:
[----:B------:R-:W-:Y:S05]  /*29d0*/  BSYNC B1 ;  /* 0x0000000000017941 */ /* 0x000fea0003800000 */
.L_x_51:
[----:B0----5:R-:W-:Y:S01]  /*29e0*/  IMAD.U32 R5, R24, 0x10000, RZ ;  /* 0x0001000018057824 */ /* 0x021fe200078e00ff */
        /* <DEDUP_REMOVED lines=8> */
.L_x_54:
[----:B------:R-:W-:Y:S05]  /*2a70*/  BSYNC B1 ;  /* 0x0000000000017941 */ /* 0x000fea0003800000 */
.L_x_53:
        /* <DEDUP_REMOVED lines=9> */
.L_x_56:
[----:B------:R-:W-:Y:S05]  /*2b10*/  BSYNC B1 ;  /* 0x0000000000017941 */ /* 0x000fea0003800000 */
.L_x_55:
        /* <DEDUP_REMOVED lines=10> */
.L_x_58:
[----:B------:R-:W-:Y:S05]  /*2bc0*/  BSYNC B1 ;  /* 0x0000000000017941 */ /* 0x000fea0003800000 */
.L_x_57:
        /* <DEDUP_REMOVED lines=10> */
.L_x_60:
[----:B------:R-:W-:Y:S05]  /*2c70*/  BSYNC B1 ;  /* 0x0000000000017941 */ /* 0x000fea0003800000 */
.L_x_59:
        /* <DEDUP_REMOVED lines=9> */
.L_x_62:
[----:B------:R-:W-:Y:S05]  /*2d10*/  BSYNC B1 ;  /* 0x0000000000017941 */ /* 0x000fea0003800000 */
.L_x_61:
        /* <DEDUP_REMOVED lines=9> */
.L_x_64:
[----:B------:R-:W-:Y:S05]  /*2db0*/  BSYNC B1 ;  /* 0x0000000000017941 */ /* 0x000fea0003800000 */
.L_x_63:
        /* <DEDUP_REMOVED lines=10> */
.L_x_66:
[----:B------:R-:W-:Y:S05]  /*2e60*/  BSYNC B1 ;  /* 0x0000000000017941 */ /* 0x000fea0003800000 */
.L_x_65:
        /* <DEDUP_REMOVED lines=10> */
.L_x_68:
[----:B------:R-:W-:Y:S05]  /*2f10*/  BSYNC B1 ;  /* 0x0000000000017941 */ /* 0x000fea0003800000 */
.L_x_67:
        /* <DEDUP_REMOVED lines=9> */
.L_x_70:
[----:B------:R-:W-:Y:S05]  /*2fb0*/  BSYNC B1 ;  /* 0x0000000000017941 */ /* 0x000fea0003800000 */
.L_x_69:
        /* <DEDUP_REMOVED lines=9> */
.L_x_72:
[----:B------:R-:W-:Y:S05]  /*3050*/  BSYNC B1 ;  /* 0x0000000000017941 */ /* 0x000fea0003800000 */
.L_x_71:
        /* <DEDUP_REMOVED lines=10> */
.L_x_74:
[----:B------:R-:W-:Y:S05]  /*3100*/  BSYNC B1 ;  /* 0x0000000000017941 */ /* 0x000fea0003800000 */
.L_x_73:
        /* <DEDUP_REMOVED lines=10> */
.L_x_76:
[----:B------:R-:W-:Y:S05]  /*31b0*/  BSYNC B1 ;  /* 0x0000000000017941 */ /* 0x000fea0003800000 */
.L_x_75:
        /* <DEDUP_REMOVED lines=9> */
.L_x_78:
[----:B------:R-:W-:Y:S05]  /*3250*/  BSYNC B1 ;  /* 0x0000000000017941 */ /* 0x000fea0003800000 */
.L_x_77:
        /* <DEDUP_REMOVED lines=9> */
.L_x_80:
[----:B------:R-:W-:Y:S05]  /*32f0*/  BSYNC B1 ;  /* 0x0000000000017941 */ /* 0x000fea0003800000 */
.L_x_79:
        /* <DEDUP_REMOVED lines=10> */
.L_x_82:
[----:B------:R-:W-:Y:S05]  /*33a0*/  BSYNC B1 ;  /* 0x0000000000017941 */ /* 0x000fea0003800000 */
.L_x_81:
        /* <DEDUP_REMOVED lines=10> */
.L_x_84:
[----:B------:R-:W-:Y:S05]  /*3450*/  BSYNC B1 ;  /* 0x0000000000017941 */ /* 0x000fea0003800000 */
.L_x_83:
        /* <DEDUP_REMOVED lines=9> */
.L_x_86:
[----:B------:R-:W-:Y:S05]  /*34f0*/  BSYNC B1 ;  /* 0x0000000000017941 */ /* 0x000fea0003800000 */
.L_x_85:
        /* <DEDUP_REMOVED lines=9> */
.L_x_88:
[----:B------:R-:W-:Y:S05]  /*3590*/  BSYNC B1 ;  /* 0x0000000000017941 */ /* 0x000fea0003800000 */
.L_x_87:
        /* <DEDUP_REMOVED lines=10> */
.L_x_90:
[----:B------:R-:W-:Y:S05]  /*3640*/  BSYNC B1 ;  /* 0x0000000000017941 */ /* 0x000fea0003800000 */
.L_x_89:
[----:B-----5:R-:W-:Y:S01]  /*3650*/  IMAD.U32 R5, R24, 0x10000, RZ ;  /* 0x0001000018057824 */ /* 0x020fe200078e00ff */
[----:B------:R-:W-:Y:S01]  /*3660*/  ISETP.GT.AND P1, PT, R4, 0x39, PT ;  /* 0x000000390400780c */ /* 0x000fe20003f24270 */
[----:B------:R-:W-:Y:S01]  /*3670*/  @P2 IMAD.MOV.U32 R4, RZ, RZ, R8 ;  /* 0x000000ffff042224 */ /* 0x000fe200078e0008 */
[----:B------:R-:W-:Y:S01]  /*3680*/  BSSY B1, `(.L_x_91) ;  /* 0x000000a000017945 */ /* 0x000fe20003800000 */
[----:B------:R-:W-:Y:S01]  /*3690*/  FMUL R5, R5, R56 ;  /* 0x0000003805057220 */ /* 0x000fe20000400000 */
[----:B------:R-:W-:-:S03]  /*36a0*/  ISETP.GT.AND P3, PT, R3, RZ, P1 ;  /* 0x000000ff0300720c */ /* 0x000fc60000f64270 */
[----:B------:R-:W-:-:S05]  /*36b0*/  FFMA R5, R52, R23, R5 ;  /* 0x0000001734057223 */ /* 0x000fca0000000005 */
[----:B------:R-:W-:-:S04]  /*36c0*/  F2FP.BF16.F32.PACK_AB R5, RZ, R5 ;  /* 0x00000005ff05723e */ /* 0x000fc800000010ff */
[----:B0-----:R-:W-:Y:S01]  /*36d0*/  PRMT R14, R5, 0x7610, R14 ;  /* 0x00007610050e7816 */ /* 0x001fe2000000000e */
[----:B------:R-:W-:-:S05]  /*36e0*/  @P2 IMAD.MOV.U32 R5, RZ, RZ, R9 ;  /* 0x000000ffff052224 */ /* 0x000fca00078e0009 */
[----:B------:R0:W-:Y:S01]  /*36f0*/  @P2 STG.E.U16 desc[UR36][R4.64+0x70], R14 ;  /* 0x0000700e04002986 */ /* 0x0001e2000c101524 */
[----:B------:R-:W-:Y:S05]  /*3700*/  @!P3 BRA `(.L_x_92) ;  /* 0x000000000004b947 */ /* 0x000fea0003800000 */
[----:B------:R0:W5:Y:S02]  /*3710*/  LDG.E.LTC128B.U16 R24, desc[UR36][R6.64+0x72] ;  /* 0x0000722406187981 */ /* 0x000164000c1e1520 */
.L_x_92:
[----:B------:R-:W-:Y:S05]  /*3720*/  BSYNC B1 ;  /* 0x0000000000017941 */ /* 0x000fea0003800000 */
.L_x_91:
        /* <DEDUP_REMOVED lines=9> */
.L_x_94:
[----:B------:R-:W-:Y:S05]  /*37c0*/  BSYNC B1 ;  /* 0x0000000000017941 */ /* 0x000fea0003800000 */
.L_x_93:
[----:B-----5:R-:W-:Y:S01]  /*37d0*/  IMAD.U32 R5, R24, 0x10000, RZ ;  /* 0x0001000018057824 */ /* 0x020fe200078e00ff */
[----:B------:R-:W-:Y:S01]  /*37e0*/  ISETP.GT.AND P1, PT, R3, 0x8, P1 ;  /* 0x000000080300780c */ /* 0x000fe20000f24270 */
[----:B0-----:R-:W-:Y:S01]  /*37f0*/  @P0 IMAD.MOV.U32 R4, RZ, RZ, R12 ;  /* 0x000000ffff040224 */ /* 0x001fe200078e000c */
[----:B------:R-:W-:Y:S01]  /*3800*/  BSSY B1, `(.L_x_95) ;  /* 0x0000009000017945 */ /* 0x000fe20003800000 */
[----:B------:R-:W-:-:S04]  /*3810*/  FMUL R5, R5, R56 ;  /* 0x0000003805057220 */ /* 0x000fc80000400000 */
[----:B------:R-:W-:-:S05]  /*3820*/  FFMA R5, R54, R23, R5 ;  /* 0x0000001736057223 */ /* 0x000fca0000000005 */
[----:B------:R-:W-:-:S04]  /*3830*/  F2FP.BF16.F32.PACK_AB R5, RZ, R5 ;  /* 0x00000005ff05723e */ /* 0x000fc800000010ff */
[----:B-1-3--:R-:W-:Y:S01]  /*3840*/  PRMT R6, R5, 0x7610, R6 ;  /* 0x0000761005067816 */ /* 0x00afe20000000006 */
[----:B------:R-:W-:-:S05]  /*3850*/  @P0 IMAD.MOV.U32 R5, RZ, RZ, R13 ;  /* 0x000000ffff050224 */ /* 0x000fca00078e000d */
[----:B------:R0:W-:Y:S01]  /*3860*/  @P0 STG.E.U16 desc[UR36][R4.64+0x70], R6 ;  /* 0x0000700604000986 */ /* 0x0001e2000c101524 */
[----:B------:R-:W-:Y:S05]  /*3870*/  @!P1 BRA `(.L_x_96) ;  /* 0x0000000000049947 */ /* 0x000fea0003800000 */
[----:B------:R1:W5:Y:S02]  /*3880*/  LDG.E.LTC128B.U16 R24, desc[UR36][R10.64+0x72] ;  /* 0x000072240a187981 */ /* 0x000364000c1e1520 */
.L_x_96:
[----:B------:R-:W-:Y:S05]  /*3890*/  BSYNC B1 ;  /* 0x0000000000017941 */ /* 0x000fea0003800000 */
.L_x_95:
[----:B------:R-:W-:Y:S05]  /*38a0*/  @!P1 BRA `(.L_x_97) ;  /* 0x0000000800909947 */ /* 0x000fea0003800000 */
[----:B-----5:R-:W-:-:S04]  /*38b0*/  IMAD.U32 R3, R24, 0x10000, RZ ;  /* 0x0001000018037824 */ /* 0x020fc800078e00ff */
[----:B0-----:R-:W-:-:S04]  /*38c0*/  FMUL R4, R3, R56 ;  /* 0x0000003803047220 */ /* 0x001fc80000400000 */
[----:B------:R-:W-:-:S05]  /*38d0*/  FFMA R4, R55, R23, R4 ;  /* 0x0000001737047223 */ /* 0x000fca0000000004 */
[----:B------:R-:W-:-:S05]  /*38e0*/  F2FP.BF16.F32.PACK_AB R4, RZ, R4 ;  /* 0x00000004ff04723e */ /* 0x000fca00000010ff */
[----:B------:R3:W-:Y:S01]  /*38f0*/  STG.E.U16 desc[UR36][R12.64+0x72], R4 ;  /* 0x000072040c007986 */ /* 0x0007e2000c101524 */
[----:B------:R-:W-:Y:S05]  /*3900*/  BRA `(.L_x_97) ;  /* 0x0000000800787947 */ /* 0x000fea0003800000 */
.L_x_36:
[----:B------:R-:W-:Y:S01]  /*3910*/  ISETP.GT.AND P2, PT, R4, 0x1, PT ;  /* 0x000000010400780c */ /* 0x000fe20003f44270 */
[----:B------:R-:W-:Y:S01]  /*3920*/  ULDC.64 UR4, c[0x0][0x5c0] ;  /* 0x0001700000047ab9 */ /* 0x000fe20000000a00 */
[-C--:B------:R-:W-:Y:S01]  /*3930*/  FMUL R24, R24, R23.reuse ;  /* 0x0000001718187220 */ /* 0x080fe20000400000 */
[-C--:B------:R-:W-:Y:S01]  /*3940*/  FMUL R25, R25, R23.reuse ;  /* 0x0000001719197220 */ /* 0x080fe20000400000 */
[----:B------:R-:W-:Y:S01]  /*3950*/  ISETP.GT.AND P1, PT, R3, RZ, P2 ;  /* 0x000000ff0300720c */ /* 0x000fe20001724270 */
[-C--:B------:R-:W-:Y:S01]  /*3960*/  FMUL R26, R26, R23.reuse ;  /* 0x000000171a1a7220 */ /* 0x080fe20000400000 */
[----:B------:R-:W-:Y:S01]  /*3970*/  LEA R6, P4, R60, UR4, 0x1 ;  /* 0x000000043c067c11 */ /* 0x000fe2000f8808ff */
[-C--:B------:R-:W-:Y:S01]  /*3980*/  FMUL R27, R27, R23.reuse ;  /* 0x000000171b1b7220 */ /* 0x080fe20000400000 */
[----:B------:R-:W-:Y:S01]  /*3990*/  F2FP.BF16.F32.PACK_AB R24, RZ, R24 ;  /* 0x00000018ff18723e */ /* 0x000fe200000010ff */
[-C--:B------:R-:W-:Y:S01]  /*39a0*/  FMUL R28, R28, R23.reuse ;  /* 0x000000171c1c7220 */ /* 0x080fe20000400000 */
[----:B------:R-:W-:Y:S01]  /*39b0*/  LEA.HI.X R7, R60, UR5, R77, 0x1, P4 ;  /* 0x000000053c077c11 */ /* 0x000fe2000a0f0c4d */
[----:B------:R-:W-:Y:S01]  /*39c0*/  FMUL R29, R29, R23 ;  /* 0x000000171d1d7220 */ /* 0x000fe20000400000 */
[----:B------:R-:W-:Y:S01]  /*39d0*/  F2FP.BF16.F32.PACK_AB R25, RZ, R25 ;  /* 0x00000019ff19723e */ /* 0x000fe200000010ff */
[-C--:B------:R-:W-:Y:S01]  /*39e0*/  FMUL R30, R30, R23.reuse ;  /* 0x000000171e1e7220 */ /* 0x080fe20000400000 */
[----:B------:R-:W-:Y:S01]  /*39f0*/  ISETP.GT.AND P2, PT, R3, 0x8, P2 ;  /* 0x000000080300780c */ /* 0x000fe20001744270 */
[----:B------:R-:W-:Y:S01]  /*3a00*/  @P3 STG.E.U16 desc[UR36][R6.64], R24 ;  /* 0x0000001806003986 */ /* 0x000fe2000c101524 */
[C---:B------:R-:W-:Y:S01]  /*3a10*/  SHF.L.U64.HI R69, R68.reuse, 0x4, R69 ;  /* 0x0000000444457819 */ /* 0x040fe20000010245 */
[-C--:B------:R-:W-:Y:S01]  /*3a20*/  FMUL R31, R31, R23.reuse ;  /* 0x000000171f1f7220 */ /* 0x080fe20000400000 */
[----:B------:R-:W-:Y:S01]  /*3a30*/  LEA R8, P3, R68, R6, 0x4 ;  /* 0x0000000644087211 */ /* 0x000fe200078620ff */
[----:B------:R-:W-:Y:S01]  /*3a40*/  @P1 STG.E.U16 desc[UR36][R6.64+0x2], R25 ;  /* 0x0000021906001986 */ /* 0x000fe2000c101524 */
[----:B------:R-:W-:Y:S01]  /*3a50*/  ISETP.GT.AND P1, PT, R3, 0x8, P0 ;  /* 0x000000080300780c */ /* 0x000fe20000724270 */
[----:B------:R-:W-:Y:S01]  /*3a60*/  FMUL R32, R32, R23 ;  /* 0x0000001720207220 */ /* 0x000fe20000400000 */
[----:B------:R-:W-:Y:S01]  /*3a70*/  F2FP.BF16.F32.PACK_AB R26, RZ, R26 ;  /* 0x0000001aff1a723e */ /* 0x000fe200000010ff */
[----:B------:R-:W-:Y:S01]  /*3a80*/  IMAD.X R9, R69, 0x1, R7, P3 ;  /* 0x0000000145097824 */ /* 0x000fe200018e0607 */
[----:B------:R-:W-:Y:S01]  /*3a90*/  F2FP.BF16.F32.PACK_AB R27, RZ, R27 ;  /* 0x0000001bff1b723e */ /* 0x000fe200000010ff */
[-C--:B------:R-:W-:Y:S01]  /*3aa0*/  FMUL R33, R33, R23.reuse ;  /* 0x0000001721217220 */ /* 0x080fe20000400000 */
[----:B------:R-:W-:Y:S01]  /*3ab0*/  ISETP.GT.AND P0, PT, R4, 0x8, PT ;  /* 0x000000080400780c */ /* 0x000fe20003f04270 */
[-C--:B------:R-:W-:Y:S01]  /*3ac0*/  FMUL R34, R34, R23.reuse ;  /* 0x0000001722227220 */ /* 0x080fe20000400000 */
[----:B------:R-:W-:Y:S01]  /*3ad0*/  F2FP.BF16.F32.PACK_AB R28, RZ, R28 ;  /* 0x0000001cff1c723e */ /* 0x000fe200000010ff */
[-C--:B------:R-:W-:Y:S01]  /*3ae0*/  FMUL R35, R35, R23.reuse ;  /* 0x0000001723237220 */ /* 0x080fe20000400000 */
[C---:B------:R-:W-:Y:S01]  /*3af0*/  ISETP.GT.AND P4, PT, R3.reuse, RZ, P0 ;  /* 0x000000ff0300720c */ /* 0x040fe20000784270 */
[----:B------:R-:W-:Y:S01]  /*3b00*/  FMUL R36, R36, R23 ;  /* 0x0000001724247220 */ /* 0x000fe20000400000 */
[----:B------:R-:W-:Y:S01]  /*3b10*/  F2FP.BF16.F32.PACK_AB R29, RZ, R29 ;  /* 0x0000001dff1d723e */ /* 0x000fe200000010ff */
[----:B------:R-:W-:Y:S01]  /*3b20*/  @P1 STG.E.U16 desc[UR36][R8.64], R26 ;  /* 0x0000001a08001986 */ /* 0x000fe2000c101524 */
[----:B------:R-:W-:Y:S01]  /*3b30*/  ISETP.GT.AND P1, PT, R3, 0x8, P0 ;  /* 0x000000080300780c */ /* 0x000fe20000724270 */
[-C--:B------:R-:W-:Y:S01]  /*3b40*/  FMUL R37, R37, R23.reuse ;  /* 0x0000001725257220 */ /* 0x080fe20000400000 */
[C---:B------:R-:W-:Y:S01]  /*3b50*/  ISETP.GT.AND P0, PT, R4.reuse, 0x10, PT ;  /* 0x000000100400780c */ /* 0x040fe20003f04270 */
[----:B------:R-:W-:Y:S01]  /*3b60*/  @P2 STG.E.U16 desc[UR36][R8.64+0x2], R27 ;  /* 0x0000021b08002986 */ /* 0x000fe2000c101524 */
[----:B------:R-:W-:Y:S01]  /*3b70*/  ISETP.GT.AND P2, PT, R4, 0x9, PT ;  /* 0x000000090400780c */ /* 0x000fe20003f44270 */
[-C--:B------:R-:W-:Y:S01]  /*3b80*/  FMUL R38, R38, R23.reuse ;  /* 0x0000001726267220 */ /* 0x080fe20000400000 */
[----:B------:R-:W-:Y:S01]  /*3b90*/  F2FP.BF16.F32.PACK_AB R30, RZ, R30 ;  /* 0x0000001eff1e723e */ /* 0x000fe200000010ff */
[-C--:B------:R-:W-:Y:S01]  /*3ba0*/  FMUL R39, R39, R23.reuse ;  /* 0x0000001727277220 */ /* 0x080fe20000400000 */
[C---:B------:R-:W-:Y:S01]  /*3bb0*/  ISETP.GT.AND P3, PT, R3.reuse, RZ, P2 ;  /* 0x000000ff0300720c */ /* 0x040fe20001764270 */
[----:B------:R-:W-:Y:S01]  /*3bc0*/  @P4 STG.E.U16 desc[UR36][R6.64+0x10], R28 ;  /* 0x0000101c06004986 */ /* 0x000fe2000c101524 */
[----:B------:R-:W-:Y:S01]  /*3bd0*/  ISETP.GT.AND P2, PT, R3, 0x8, P2 ;  /* 0x000000080300780c */ /* 0x000fe20001744270 */
[----:B------:R-:W-:Y:S01]  /*3be0*/  FMUL R40, R40, R23 ;  /* 0x0000001728287220 */ /* 0x000fe20000400000 */
[----:B------:R-:W-:Y:S01]  /*3bf0*/  F2FP.BF16.F32.PACK_AB R31, RZ, R31 ;  /* 0x0000001fff1f723e */ /* 0x000fe200000010ff */
[-C--:B------:R-:W-:Y:S01]  /*3c00*/  FMUL R41, R41, R23.reuse ;  /* 0x0000001729297220 */ /* 0x080fe20000400000 */
[----:B------:R-:W-:Y:S01]  /*3c10*/  ISETP.GT.AND P4, PT, R3, RZ, P0 ;  /* 0x000000ff0300720c */ /* 0x000fe20000784270 */
[-C--:B------:R-:W-:Y:S01]  /*3c20*/  FMUL R42, R42, R23.reuse ;  /* 0x000000172a2a7220 */ /* 0x080fe20000400000 */
[----:B------:R-:W-:Y:S01]  /*3c30*/  F2FP.BF16.F32.PACK_AB R32, RZ, R32 ;  /* 0x00000020ff20723e */ /* 0x000fe200000010ff */
[----:B------:R-:W-:Y:S01]  /*3c40*/  FMUL R43, R43, R23 ;  /* 0x000000172b2b7220 */ /* 0x000fe20000400000 */
[----:B------:R-:W-:Y:S01]  /*3c50*/  F2FP.BF16.F32.PACK_AB R33, RZ, R33 ;  /* 0x00000021ff21723e */ /* 0x000fe200000010ff */
[-C--:B------:R-:W-:Y:S01]  /*3c60*/  FMUL R44, R44, R23.reuse ;  /* 0x000000172c2c7220 */ /* 0x080fe20000400000 */
[----:B------:R-:W-:Y:S01]  /*3c70*/  F2FP.BF16.F32.PACK_AB R34, RZ, R34 ;  /* 0x00000022ff22723e */ /* 0x000fe200000010ff */
[----:B------:R-:W-:Y:S01]  /*3c80*/  @P3 STG.E.U16 desc[UR36][R6.64+0x12], R29 ;  /* 0x0000121d06003986 */ /* 0x000fe2000c101524 */
[----:B------:R-:W-:Y:S01]  /*3c90*/  ISETP.GT.AND P3, PT, R4, 0x11, PT ;  /* 0x000000110400780c */ /* 0x000fe20003f64270 */
[----:B------:R-:W-:Y:S01]  /*3ca0*/  FMUL R45, R45, R23 ;  /* 0x000000172d2d7220 */ /* 0x000fe20000400000 */
[----:B------:R-:W-:Y:S01]  /*3cb0*/  F2FP.BF16.F32.PACK_AB R35, RZ, R35 ;  /* 0x00000023ff23723e */ /* 0x000fe200000010ff */
[----:B------:R-:W-:Y:S01]  /*3cc0*/  @P1 STG.E.U16 desc[UR36][R8.64+0x10], R30 ;  /* 0x0000101e08001986 */ /* 0x000fe2000c101524 */
[C---:B------:R-:W-:Y:S01]  /*3cd0*/  ISETP.GT.AND P1, PT, R3.reuse, 0x8, P0 ;  /* 0x000000080300780c */ /* 0x040fe20000724270 */
[-C--:B------:R-:W-:Y:S01]  /*3ce0*/  FMUL R46, R46, R23.reuse ;  /* 0x000000172e2e7220 */ /* 0x080fe20000400000 */
[----:B------:R-:W-:Y:S01]  /*3cf0*/  ISETP.GT.AND P0, PT, R4, 0x18, PT ;  /* 0x000000180400780c */ /* 0x000fe20003f04270 */
[----:B------:R-:W-:Y:S01]  /*3d00*/  @P2 STG.E.U16 desc[UR36][R8.64+0x12], R31 ;  /* 0x0000121f08002986 */ /* 0x000fe2000c101524 */
[----:B------:R-:W-:Y:S01]  /*3d10*/  ISETP.GT.AND P2, PT, R3, RZ, P3 ;  /* 0x000000ff0300720c */ /* 0x000fe20001f44270 */
[-C--:B------:R-:W-:Y:S01]  /*3d20*/  FMUL R47, R47, R23.reuse ;  /* 0x000000172f2f7220 */ /* 0x080fe20000400000 */
[C---:B------:R-:W-:Y:S01]  /*3d30*/  ISETP.GT.AND P3, PT, R3.reuse, 0x8, P3 ;  /* 0x000000080300780c */ /* 0x040fe20001f64270 */
[----:B------:R-:W-:Y:S01]  /*3d40*/  @P4 STG.E.U16 desc[UR36][R6.64+0x20], R32 ;  /* 0x0000202006004986 */ /* 0x000fe2000c101524 */
[----:B------:R-:W-:Y:S01]  /*3d50*/  ISETP.GT.AND P4, PT, R3, RZ, P0 ;  /* 0x000000ff0300720c */ /* 0x000fe20000784270 */
[-C--:B------:R-:W-:Y:S01]  /*3d60*/  FMUL R48, R48, R23.reuse ;  /* 0x0000001730307220 */ /* 0x080fe20000400000 */
[----:B------:R-:W-:Y:S01]  /*3d70*/  F2FP.BF16.F32.PACK_AB R36, RZ, R36 ;  /* 0x00000024ff24723e */ /* 0x000fe200000010ff */
[----:B------:R-:W-:Y:S01]  /*3d80*/  FMUL R49, R49, R23 ;  /* 0x0000001731317220 */ /* 0x000fe20000400000 */
[----:B------:R-:W-:Y:S01]  /*3d90*/  F2FP.BF16.F32.PACK_AB R37, RZ, R37 ;  /* 0x00000025ff25723e */ /* 0x000fe200000010ff */
[-C--:B------:R-:W-:Y:S01]  /*3da0*/  FMUL R50, R50, R23.reuse ;  /* 0x0000001732327220 */ /* 0x080fe20000400000 */
[----:B------:R-:W-:Y:S01]  /*3db0*/  F2FP.BF16.F32.PACK_AB R38, RZ, R38 ;  /* 0x00000026ff26723e */ /* 0x000fe200000010ff */
[----:B------:R-:W-:Y:S01]  /*3dc0*/  FMUL R51, R51, R23 ;  /* 0x0000001733337220 */ /* 0x000fe20000400000 */
[----:B------:R-:W-:Y:S01]  /*3dd0*/  F2FP.BF16.F32.PACK_AB R39, RZ, R39 ;  /* 0x00000027ff27723e */ /* 0x000fe200000010ff */
[----:B------:R-:W-:Y:S01]  /*3de0*/  @P2 STG.E.U16 desc[UR36][R6.64+0x22], R33 ;  /* 0x0000222106002986 */ /* 0x000fe2000c101524 */
[----:B------:R-:W-:Y:S01]  /*3df0*/  F2FP.BF16.F32.PACK_AB R40, RZ, R40 ;  /* 0x00000028ff28723e */ /* 0x000fe200000010ff */
        /* <DEDUP_REMOVED lines=10> */
[----:B------:R-:W-:Y:S01]  /*3ea0*/  @P4 STG.E.U16 desc[UR36][R6.64+0x30], R36 ;  /* 0x0000302406004986 */ /* 0x000fe2000c101524 */
[----:B------:R-:W-:Y:S01]  /*3eb0*/  ISETP.GT.AND P2, PT, R3, RZ, P3 ;  /* 0x000000ff0300720c */ /* 0x000fe20001f44270 */
[----:B------:R-:W-:Y:S01]  /*3ec0*/  FMUL R55, R55, R23 ;  /* 0x0000001737377220 */ /* 0x000fe20000400000 */
[----:B------:R-:W-:-:S02]  /*3ed0*/  ISETP.GT.AND P4, PT, R3, 0x8, P3 ;  /* 0x000000080300780c */ /* 0x000fc40001f84270 */
[C---:B------:R-:W-:Y:S02]  /*3ee0*/  ISETP.GT.AND P3, PT, R3.reuse, RZ, P0 ;  /* 0x000000ff0300720c */ /* 0x040fe40000764270 */
[----:B------:R-:W-:Y:S02]  /*3ef0*/  ISETP.GT.AND P0, PT, R3, 0x8, P0 ;  /* 0x000000080300780c */ /* 0x000fe40000704270 */
[----:B------:R-:W-:Y:S02]  /*3f00*/  F2FP.BF16.F32.PACK_AB R43, RZ, R43 ;  /* 0x0000002bff2b723e */ /* 0x000fe400000010ff */
[----:B------:R-:W-:Y:S02]  /*3f10*/  F2FP.BF16.F32.PACK_AB R44, RZ, R44 ;  /* 0x0000002cff2c723e */ /* 0x000fe400000010ff */
[----:B------:R-:W-:Y:S01]  /*3f20*/  F2FP.BF16.F32.PACK_AB R45, RZ, R45 ;  /* 0x0000002dff2d723e */ /* 0x000fe200000010ff */
[----:B------:R-:W-:Y:S01]  /*3f30*/  @P2 STG.E.U16 desc[UR36][R6.64+0x32], R37 ;  /* 0x0000322506002986 */ /* 0x000fe2000c101524 */
[----:B------:R-:W-:-:S02]  /*3f40*/  F2FP.BF16.F32.PACK_AB R46, RZ, R46 ;  /* 0x0000002eff2e723e */ /* 0x000fc400000010ff */
[----:B------:R-:W-:Y:S01]  /*3f50*/  F2FP.BF16.F32.PACK_AB R47, RZ, R47 ;  /* 0x0000002fff2f723e */ /* 0x000fe200000010ff */
[----:B------:R-:W-:Y:S01]  /*3f60*/  @P1 STG.E.U16 desc[UR36][R8.64+0x30], R38 ;  /* 0x0000302608001986 */ /* 0x000fe2000c101524 */
[C---:B------:R-:W-:Y:S02]  /*3f70*/  ISETP.GT.AND P1, PT, R4.reuse, 0x28, PT ;  /* 0x000000280400780c */ /* 0x040fe40003f24270 */
[----:B------:R-:W-:Y:S01]  /*3f80*/  F2FP.BF16.F32.PACK_AB R48, RZ, R48 ;  /* 0x00000030ff30723e */ /* 0x000fe200000010ff */
[----:B------:R-:W-:Y:S01]  /*3f90*/  @P4 STG.E.U16 desc[UR36][R8.64+0x32], R39 ;  /* 0x0000322708004986 */ /* 0x000fe2000c101524 */
[----:B------:R-:W-:Y:S02]  /*3fa0*/  ISETP.GT.AND P4, PT, R4, 0x21, PT ;  /* 0x000000210400780c */ /* 0x000fe40003f84270 */
[----:B------:R-:W-:Y:S01]  /*3fb0*/  F2FP.BF16.F32.PACK_AB R49, RZ, R49 ;  /* 0x00000031ff31723e */ /* 0x000fe200000010ff */
[----:B------:R-:W-:Y:S01]  /*3fc0*/  @P3 STG.E.U16 desc[UR36][R6.64+0x40], R40 ;  /* 0x0000402806003986 */ /* 0x000fe2000c101524 */
[----:B------:R-:W-:-:S02]  /*3fd0*/  ISETP.GT.AND P2, PT, R3, RZ, P4 ;  /* 0x000000ff0300720c */ /* 0x000fc40002744270 */
[C---:B------:R-:W-:Y:S02]  /*3fe0*/  ISETP.GT.AND P4, PT, R3.reuse, 0x8, P4 ;  /* 0x000000080300780c */ /* 0x040fe40002784270 */
        /* <DEDUP_REMOVED lines=12> */
[C---:B------:R-:W-:Y:S02]  /*40b0*/  ISETP.GT.AND P2, PT, R3.reuse, RZ, P0 ;  /* 0x000000ff0300720c */ /* 0x040fe40000744270 */
[----:B------:R-:W-:Y:S01]  /*40c0*/  ISETP.GT.AND P0, PT, R3, 0x8, P0 ;  /* 0x000000080300780c */ /* 0x000fe20000704270 */
[----:B------:R-:W-:Y:S01]  /*40d0*/  @P3 STG.E.U16 desc[UR36][R6.64+0x50], R44 ;  /* 0x0000502c06003986 */ /* 0x000fe2000c101524 */
[----:B------:R-:W-:-:S04]  /*40e0*/  ISETP.GT.AND P3, PT, R4, 0x30, PT ;  /* 0x000000300400780c */ /* 0x000fc80003f64270 */
[C---:B------:R-:W-:Y:S02]  /*40f0*/  ISETP.GT.AND P4, PT, R3.reuse, RZ, P3 ;  /* 0x000000ff0300720c */ /* 0x040fe40001f84270 */
[----:B------:R-:W-:-:S03]  /*4100*/  ISETP.GT.AND P3, PT, R3, 0x8, P3 ;  /* 0x000000080300780c */ /* 0x000fc60001f64270 */
[----:B------:R-:W-:Y:S01]  /*4110*/  @P2 STG.E.U16 desc[UR36][R6.64+0x52], R45 ;  /* 0x0000522d06002986 */ /* 0x000fe2000c101524 */
[----:B------:R-:W-:-:S03]  /*4120*/  ISETP.GT.AND P2, PT, R4, 0x39, PT ;  /* 0x000000390400780c */ /* 0x000fc60003f44270 */
[----:B------:R-:W-:Y:S01]  /*4130*/  @P1 STG.E.U16 desc[UR36][R8.64+0x50], R46 ;  /* 0x0000502e08001986 */ /* 0x000fe2000c101524 */
[----:B------:R-:W-:-:S03]  /*4140*/  ISETP.GT.AND P1, PT, R4, 0x38, PT ;  /* 0x000000380400780c */ /* 0x000fc60003f24270 */
[----:B------:R-:W-:Y:S01]  /*4150*/  @P0 STG.E.U16 desc[UR36][R8.64+0x52], R47 ;  /* 0x0000522f08000986 */ /* 0x000fe2000c101524 */
[----:B------:R-:W-:-:S03]  /*4160*/  ISETP.GT.AND P0, PT, R4, 0x31, PT ;  /* 0x000000310400780c */ /* 0x000fc60003f04270 */
[----:B------:R-:W-:Y:S01]  /*4170*/  @P4 STG.E.U16 desc[UR36][R6.64+0x60], R48 ;  /* 0x0000603006004986 */ /* 0x000fe2000c101524 */
[C---:B------:R-:W-:Y:S02]  /*4180*/  ISETP.GT.AND P4, PT, R3.reuse, RZ, P0 ;  /* 0x000000ff0300720c */ /* 0x040fe40000784270 */
[----:B------:R-:W-:-:S11]  /*4190*/  ISETP.GT.AND P0, PT, R3, 0x8, P0 ;  /* 0x000000080300780c */ /* 0x000fd60000704270 */
[----:B------:R-:W-:Y:S02]  /*41a0*/  @P4 IMAD.MOV.U32 R4, RZ, RZ, R6 ;  /* 0x000000ffff044224 */ /* 0x000fe400078e0006 */
[----:B------:R-:W-:-:S05]  /*41b0*/  @P4 IMAD.MOV.U32 R5, RZ, RZ, R7 ;  /* 0x000000ffff054224 */ /* 0x000fca00078e0007 */
[----:B------:R0:W-:Y:S01]  /*41c0*/  @P4 STG.E.U16 desc[UR36][R4.64+0x62], R49 ;  /* 0x0000623104004986 */ /* 0x0001e2000c101524 */
[C---:B------:R-:W-:Y:S02]  /*41d0*/  ISETP.GT.AND P4, PT, R3.reuse, RZ, P2 ;  /* 0x000000ff0300720c */ /* 0x040fe40001784270 */
[----:B------:R-:W-:Y:S01]  /*41e0*/  ISETP.GT.AND P2, PT, R3, 0x8, P2 ;  /* 0x000000080300780c */ /* 0x000fe20001744270 */
[----:B0-----:R-:W-:Y:S02]  /*41f0*/  @P3 IMAD.MOV.U32 R4, RZ, RZ, R8 ;  /* 0x000000ffff043224 */ /* 0x001fe400078e0008 */
[----:B------:R-:W-:-:S05]  /*4200*/  @P3 IMAD.MOV.U32 R5, RZ, RZ, R9 ;  /* 0x000000ffff053224 */ /* 0x000fca00078e0009 */
[----:B------:R0:W-:Y:S01]  /*4210*/  @P3 STG.E.U16 desc[UR36][R4.64+0x60], R50 ;  /* 0x0000603204003986 */ /* 0x0001e2000c101524 */
[C---:B------:R-:W-:Y:S02]  /*4220*/  ISETP.GT.AND P3, PT, R3.reuse, RZ, P1 ;  /* 0x000000ff0300720c */ /* 0x040fe40000f64270 */
[----:B------:R-:W-:Y:S01]  /*4230*/  ISETP.GT.AND P1, PT, R3, 0x8, P1 ;  /* 0x000000080300780c */ /* 0x000fe20000f24270 */
[----:B0-----:R-:W-:Y:S02]  /*4240*/  @P0 IMAD.MOV.U32 R4, RZ, RZ, R8 ;  /* 0x000000ffff040224 */ /* 0x001fe400078e0008 */
[----:B------:R-:W-:-:S05]  /*4250*/  @P0 IMAD.MOV.U32 R5, RZ, RZ, R9 ;  /* 0x000000ffff050224 */ /* 0x000fca00078e0009 */
[----:B------:R0:W-:Y:S03]  /*4260*/  @P0 STG.E.U16 desc[UR36][R4.64+0x62], R51 ;  /* 0x0000623304000986 */ /* 0x0001e6000c101524 */
[----:B0-----:R-:W-:Y:S02]  /*4270*/  @P3 IMAD.MOV.U32 R4, RZ, RZ, R6 ;  /* 0x000000ffff043224 */ /* 0x001fe400078e0006 */
[----:B------:R-:W-:-:S05]  /*4280*/  @P3 IMAD.MOV.U32 R5, RZ, RZ, R7 ;  /* 0x000000ffff053224 */ /* 0x000fca00078e0007 */
[----:B------:R0:W-:Y:S04]  /*4290*/  @P3 STG.E.U16 desc[UR36][R4.64+0x70], R52 ;  /* 0x0000703404003986 */ /* 0x0001e8000c101524 */
[----:B------:R1:W-:Y:S01]  /*42a0*/  @P4 STG.E.U16 desc[UR36][R6.64+0x72], R53 ;  /* 0x0000723506004986 */ /* 0x0003e2000c101524 */
[----:B0-----:R-:W-:Y:S02]  /*42b0*/  @P1 IMAD.MOV.U32 R4, RZ, RZ, R8 ;  /* 0x000000ffff041224 */ /* 0x001fe400078e0008 */
[----:B------:R-:W-:-:S05]  /*42c0*/  @P1 IMAD.MOV.U32 R5, RZ, RZ, R9 ;  /* 0x000000ffff051224 */ /* 0x000fca00078e0009 */
[----:B------:R1:W-:Y:S04]  /*42d0*/  @P1 STG.E.U16 desc[UR36][R4.64+0x70], R54 ;  /* 0x0000703604001986 */ /* 0x0003e8000c101524 */
[----:B------:R1:W-:Y:S02]  /*42e0*/  @P2 STG.E.U16 desc[UR36][R8.64+0x72], R55 ;  /* 0x0000723708002986 */ /* 0x0003e4000c101524 */
.L_x_97:
[----:B------:R-:W-:Y:S05]  /*42f0*/  BSYNC B0 ;  /* 0x0000000000007941 */ /* 0x000fea0003800000 */
.L_x_35:
[----:B------:R-:W-:Y:S01]  /*4300*/  ULDC UR4, c[0x0][0xc] ;  /* 0x0000030000047ab9 */ /* 0x000fe20000000800 */
[----:B------:R-:W-:Y:S01]  /*4310*/  ULDC UR5, c[0x0][0x10] ;  /* 0x0000040000057ab9 */ /* 0x000fe20000000800 */
[----:B------:R-:W0:Y:S01]  /*4320*/  LDC R3, c[0x0][0x14] ;  /* 0x00000500ff037b82 */ /* 0x000e220000000800 */
[----:B------:R-:W-:Y:S01]  /*4330*/  UIMAD.WIDE.U32 UR4, UR4, UR5, URZ ;  /* 0x00000005040472a5 */ /* 0x000fe2000f8e003f */
[----:B------:R-:W-:Y:S02]  /*4340*/  IMAD.MOV.U32 R61, RZ, RZ, -0x1 ;  /* 0xffffffffff3d7424 */ /* 0x000fe400078e00ff */
[----:B------:R-:W-:-:S03]  /*4350*/  IMAD.MOV.U32 R57, RZ, RZ, -0x1 ;  /* 0xffffffffff397424 */ /* 0x000fc600078e00ff */
[----:B0-----:R-:W-:-:S04]  /*4360*/  IMAD.WIDE.U32 R16, R3, UR4, R16 ;  /* 0x0000000403107c25 */ /* 0x001fc8000f8e0010 */
[----:B------:R-:W-:Y:S01]  /*4370*/  IMAD R3, R3, UR5, RZ ;  /* 0x0000000503037c24 */ /* 0x000fe2000f8e02ff */
[----:B------:R-:W-:Y:S02]  /*4380*/  ULDC.64 UR4, c[0x0][0x650] ;  /* 0x0001940000047ab9 */ /* 0x000fe40000000a00 */
[----:B------:R-:W-:Y:S01]  /*4390*/  ISETP.GE.U32.AND P0, PT, R16, UR4, PT ;  /* 0x0000000410007c0c */ /* 0x000fe2000bf06070 */
[--C-:B------:R-:W-:Y:S01]  /*43a0*/  IMAD.IADD R17, R17, 0x1, R3.reuse ;  /* 0x0000000111117824 */ /* 0x100fe200078e0203 */
[----:B------:R-:W-:-:S04]  /*43b0*/  PRMT R3, RZ, 0x7610, R3 ;  /* 0x00007610ff037816 */ /* 0x000fc80000000003 */
[----:B------:R-:W-:-:S13]  /*43c0*/  ISETP.GE.U32.AND.EX P0, PT, R17, UR5, PT, P0 ;  /* 0x0000000511007c0c */ /* 0x000fda000bf06100 */
[----:B------:R-:W-:Y:S05]  /*43d0*/  @P0 BRA `(.L_x_98) ;  /* 0x0000000400640947 */ /* 0x000fea0003800000 */
[----:B---3--:R-:W0:Y:S01]  /*43e0*/  S2R R12, SR_CTAID.X ;  /* 0x00000000000c7919 */ /* 0x008e220000002500 */
[----:B-12-4-:R-:W1:Y:S01]  /*43f0*/  LDC.64 R10, c[0x0][0x628] ;  /* 0x00018a00ff0a7b82 */ /* 0x016e620000000a00 */
[----:B------:R-:W-:Y:S01]  /*4400*/  ULDC UR4, c[0x0][0x150] ;  /* 0x0000540000047ab9 */ /* 0x000fe20000000800 */
[----:B------:R-:W-:Y:S01]  /*4410*/  IMAD.MOV.U32 R8, RZ, RZ, R16 ;  /* 0x000000ffff087224 */ /* 0x000fe200078e0010 */
[----:B-----5:R-:W2:Y:S01]  /*4420*/  S2R R24, SR_CTAID.Y ;  /* 0x0000000000187919 */ /* 0x020ea20000002600 */
[----:B------:R-:W-:-:S04]  /*4430*/  IMAD.MOV.U32 R9, RZ, RZ, R17 ;  /* 0x000000ffff097224 */ /* 0x000fc800078e0011 */
[----:B------:R-:W3:Y:S08]  /*4440*/  LDC R21, c[0x0][0x144] ;  /* 0x00005100ff157b82 */ /* 0x000ef00000000800 */
[----:B------:R-:W4:Y:S08]  /*4450*/  LDC R0, c[0x0][0x630] ;  /* 0x00018c00ff007b82 */ /* 0x000f300000000800 */
[----:B------:R-:W2:Y:S01]  /*4460*/  LDC.64 R14, c[0x0][0x620] ;  /* 0x00018800ff0e7b82 */ /* 0x000ea20000000a00 */
[----:B-1----:R-:W-:-:S04]  /*4470*/  ISETP.NE.U32.AND P0, PT, R10, RZ, PT ;  /* 0x000000ff0a00720c */ /* 0x002fc80003f05070 */
[----:B------:R-:W-:Y:S02]  /*4480*/  ISETP.NE.AND.EX P0, PT, R11, RZ, PT, P0 ;  /* 0x000000ff0b00720c */ /* 0x000fe40003f05300 */
[----:B0-----:R-:W-:-:S05]  /*4490*/  I2FP.F32.U32 R3, R12 ;  /* 0x0000000c00037245 */ /* 0x001fca0000201000 */
[----:B------:R-:W-:-:S04]  /*44a0*/  FMUL R3, R3, UR4 ;  /* 0x0000000403037c20 */ /* 0x000fc80008400000 */
[----:B------:R0:W1:Y:S02]  /*44b0*/  F2I.U32.TRUNC.NTZ R20, R3 ;  /* 0x0000000300147305 */ /* 0x000064000020f000 */
[----:B---34-:R-:W-:Y:S05]  /*44c0*/  @!P0 BRA `(.L_x_99) ;  /* 0x0000000000288947 */ /* 0x018fea0003800000 */
[----:B0-----:R-:W0:Y:S02]  /*44d0*/  LDC R3, c[0x0][0x634] ;  /* 0x00018d00ff037b82 */ /* 0x001e240000000800 */
        /* <DEDUP_REMOVED lines=9> */
.L_x_99:
[----:B------:R-:W3:Y:S01]  /*4570*/  LDC.64 R28, c[0x0][0x640] ;  /* 0x00019000ff1c7b82 */ /* 0x000ee20000000a00 */
[-CC-:B------:R-:W-:Y:S01]  /*4580*/  SHF.R.U64 R57, R8, R0.reuse, R9.reuse ;  /* 0x0000000008397219 */ /* 0x180fe20000001209 */
[----:B-1----:R-:W-:Y:S01]  /*4590*/  IMAD.MOV R20, RZ, RZ, -R20 ;  /* 0x000000ffff147224 */ /* 0x002fe200078e0a14 */
[----:B------:R-:W-:Y:S01]  /*45a0*/  SHF.R.U32.HI R0, RZ, R0, R9 ;  /* 0x00000000ff007219 */ /* 0x000fe20000011609 */
[----:B------:R-:W-:Y:S01]  /*45b0*/  ULDC UR4, c[0x0][0x154] ;  /* 0x0000550000047ab9 */ /* 0x000fe20000000800 */
[----:B0-----:R-:W-:Y:S01]  /*45c0*/  IADD3 R3, P0, RZ, -R57, RZ ;  /* 0x80000039ff037210 */ /* 0x001fe20007f1e0ff */
[----:B------:R-:W-:Y:S02]  /*45d0*/  IMAD R21, R21, R20, R12 ;  /* 0x0000001415157224 */ /* 0x000fe400078e020c */
[----:B------:R-:W0:Y:S01]  /*45e0*/  LDC R6, c[0x0][0x618] ;  /* 0x00018600ff067b82 */ /* 0x000e220000000800 */
[----:B------:R-:W-:Y:S02]  /*45f0*/  IMAD.MOV.U32 R7, RZ, RZ, 0x1 ;  /* 0x00000001ff077424 */ /* 0x000fe400078e00ff */
[----:B------:R-:W-:-:S04]  /*4600*/  IMAD.X R5, RZ, RZ, ~R0, P0 ;  /* 0x000000ffff057224 */ /* 0x000fc800000e0e00 */
[-C--:B--2---:R-:W-:Y:S01]  /*4610*/  IMAD R0, R5, R14.reuse, RZ ;  /* 0x0000000e05007224 */ /* 0x084fe200078e02ff */
[----:B------:R-:W1:Y:S01]  /*4620*/  LDC R8, c[0x0][0x608] ;  /* 0x00018200ff087b82 */ /* 0x000e620000000800 */
[----:B------:R-:W-:-:S04]  /*4630*/  IMAD.WIDE.U32 R4, R3, R14, R16 ;  /* 0x0000000e03047225 */ /* 0x000fc800078e0010 */
[----:B------:R-:W-:Y:S01]  /*4640*/  IMAD R3, R3, R15, R0 ;  /* 0x0000000f03037224 */ /* 0x000fe200078e0200 */
[----:B------:R-:W-:Y:S02]  /*4650*/  I2FP.F32.U32 R0, R24 ;  /* 0x0000001800007245 */ /* 0x000fe40000201000 */
[----:B------:R-:W2:Y:S01]  /*4660*/  LDC R26, c[0x0][0x658] ;  /* 0x00019600ff1a7b82 */ /* 0x000ea20000000800 */
[----:B------:R-:W-:Y:S01]  /*4670*/  IMAD.IADD R3, R5, 0x1, R3 ;  /* 0x0000000105037824 */ /* 0x000fe200078e0203 */
[----:B---3--:R-:W-:Y:S01]  /*4680*/  ISETP.NE.U32.AND P0, PT, R28, RZ, PT ;  /* 0x000000ff1c00720c */ /* 0x008fe20003f05070 */
[----:B------:R-:W-:Y:S01]  /*4690*/  FMUL R0, R0, UR4 ;  /* 0x0000000400007c20 */ /* 0x000fe20008400000 */
[----:B------:R-:W-:Y:S02]  /*46a0*/  IMAD.MOV.U32 R5, RZ, RZ, -0x1 ;  /* 0xffffffffff057424 */ /* 0x000fe400078e00ff */
[----:B------:R-:W-:Y:S01]  /*46b0*/  ISETP.NE.AND.EX P0, PT, R29, RZ, PT, P0 ;  /* 0x000000ff1d00720c */ /* 0x000fe20003f05300 */
[----:B------:R3:W4:Y:S01]  /*46c0*/  F2I.U32.TRUNC.NTZ R13, R0 ;  /* 0x00000000000d7305 */ /* 0x000722000020f000 */
[----:B------:R-:W3:Y:S01]  /*46d0*/  LDC R15, c[0x0][0x148] ;  /* 0x00005200ff0f7b82 */ /* 0x000ee20000000800 */
[----:B0-----:R-:W-:-:S02]  /*46e0*/  SHF.R.U64 R12, R4, R6, R3 ;  /* 0x00000006040c7219 */ /* 0x001fc40000001203 */
[----:B------:R-:W-:-:S05]  /*46f0*/  SHF.R.U32.HI R3, RZ, R6, R3 ;  /* 0x00000006ff037219 */ /* 0x000fca0000011603 */
[----:B------:R-:W0:Y:S01]  /*4700*/  LDC R20, c[0x0][0x600] ;  /* 0x00018000ff147b82 */ /* 0x000e220000000800 */
[-CC-:B-1----:R-:W-:Y:S02]  /*4710*/  SHF.R.U64 R10, R12, R8.reuse, R3.reuse ;  /* 0x000000080c0a7219 */ /* 0x182fe40000001203 */
[----:B------:R-:W-:-:S05]  /*4720*/  SHF.R.U32.HI R3, RZ, R8, R3 ;  /* 0x00000008ff037219 */ /* 0x000fca0000011603 */
[----:B------:R-:W1:Y:S01]  /*4730*/  LDC R27, c[0x0][0x648] ;  /* 0x00019200ff1b7b82 */ /* 0x000e620000000800 */
[-C--:B--2---:R-:W-:Y:S02]  /*4740*/  SHF.L.U32 R4, R5, R26.reuse, RZ ;  /* 0x0000001a05047219 */ /* 0x084fe400000006ff */
[-CC-:B------:R-:W-:Y:S02]  /*4750*/  SHF.R.U64 R14, R10, R26.reuse, R3.reuse ;  /* 0x0000001a0a0e7219 */ /* 0x180fe40000001203 */
[----:B------:R-:W-:Y:S02]  /*4760*/  SHF.R.U32.HI R5, RZ, R26, R3 ;  /* 0x0000001aff057219 */ /* 0x000fe40000011603 */
[----:B------:R-:W-:Y:S01]  /*4770*/  LOP3.LUT R25, RZ, R4, RZ, 0x33, !PT ;  /* 0x00000004ff197212 */ /* 0x000fe200078e33ff */
[----:B------:R-:W2:Y:S01]  /*4780*/  LDC R30, c[0x0][0x638] ;  /* 0x00018e00ff1e7b82 */ /* 0x000ea20000000800 */
[----:B------:R-:W-:Y:S01]  /*4790*/  SHF.L.U32 R26, R7, R26, RZ ;  /* 0x0000001a071a7219 */ /* 0x000fe200000006ff */
[----:B------:R-:W-:-:S06]  /*47a0*/  IMAD.MOV.U32 R4, RZ, RZ, R14 ;  /* 0x000000ffff047224 */ /* 0x000fcc00078e000e */
[----:B------:R-:W0:Y:S01]  /*47b0*/  LDC R31, c[0x0][0x610] ;  /* 0x00018400ff1f7b82 */ /* 0x000e220000000800 */
[----:B----4-:R-:W-:Y:S05]  /*47c0*/  @!P0 BRA `(.L_x_100) ;  /* 0x0000000000288947 */ /* 0x010fea0003800000 */
        /* <DEDUP_REMOVED lines=10> */
.L_x_100:
[----:B------:R-:W-:Y:S01]  /*4870*/  ISETP.NE.AND P0, PT, R2, 0x1, PT ;  /* 0x000000010200780c */ /* 0x000fe20003f05270 */
[----:B0-----:R-:W-:Y:S01]  /*4880*/  VIADD R7, R20, 0xffffffff ;  /* 0xffffffff14077836 */ /* 0x001fe20000000000 */
[----:B-1-3--:R-:W-:Y:S01]  /*4890*/  SHF.R.U64 R0, R4, R27, R5 ;  /* 0x0000001b04007219 */ /* 0x00afe20000001205 */
[----:B------:R-:W-:Y:S01]  /*48a0*/  IMAD.MOV R13, RZ, RZ, -R13 ;  /* 0x000000ffff0d7224 */ /* 0x000fe200078e0a0d */
[----:B------:R-:W-:Y:S01]  /*48b0*/  LOP3.LUT R5, R10, R25, RZ, 0xc0, !PT ;  /* 0x000000190a057212 */ /* 0x000fe200078ec0ff */
[----:B------:R-:W-:Y:S01]  /*48c0*/  IMAD.MOV.U32 R4, RZ, RZ, 0x1 ;  /* 0x00000001ff047424 */ /* 0x000fe200078e00ff */
[----:B------:R-:W-:Y:S01]  /*48d0*/  LOP3.LUT R12, R12, R7, RZ, 0xc0, !PT ;  /* 0x000000070c0c7212 */ /* 0x000fe200078ec0ff */
[----:B------:R-:W-:Y:S02]  /*48e0*/  IMAD.MOV R3, RZ, RZ, -R0 ;  /* 0x000000ffff037224 */ /* 0x000fe400078e0a00 */
[----:B------:R-:W-:Y:S02]  /*48f0*/  IMAD R0, R26, R0, R5 ;  /* 0x000000001a007224 */ /* 0x000fe400078e0205 */
[----:B--2---:R-:W-:-:S02]  /*4900*/  IMAD R3, R3, R30, R14 ;  /* 0x0000001e03037224 */ /* 0x004fc400078e020e */
[----:B------:R-:W-:Y:S02]  /*4910*/  @P0 IMAD R21, R15, R13, R24 ;  /* 0x0000000d0f150224 */ /* 0x000fe400078e0218 */
[----:B------:R-:W-:Y:S01]  /*4920*/  IMAD R5, R3, R20, R12 ;  /* 0x0000001403057224 */ /* 0x000fe200078e020c */
[----:B------:R-:W-:Y:S01]  /*4930*/  PRMT R3, R4, 0x7610, R3 ;  /* 0x0000761004037816 */ /* 0x000fe20000000003 */
[----:B------:R-:W-:-:S05]  /*4940*/  IMAD R0, R0, R31, R21 ;  /* 0x0000001f00007224 */ /* 0x000fca00078e0215 */
[----:B------:R-:W-:Y:S02]  /*4950*/  SEL R61, R5, R0, !P0 ;  /* 0x00000000053d7207 */ /* 0x000fe40004000000 */
[----:B------:R-:W-:-:S07]  /*4960*/  SEL R0, R0, R5, !P0 ;  /* 0x0000000500007207 */ /* 0x000fce0004000000 */
.L_x_98:
[----:B------:R-:W-:Y:S01]  /*4970*/  LOP3.LUT P0, RZ, R3, 0xff, RZ, 0xc0, !PT ;  /* 0x000000ff03ff7812 */ /* 0x000fe2000780c0ff */
[----:B------:R-:W-:-:S12]  /*4980*/  IMAD.MOV.U32 R60, RZ, RZ, R0 ;  /* 0x000000ffff3c7224 */ /* 0x000fd800078e0000 */
[----:B------:R-:W-:Y:S05]  /*4990*/  @P0 BRA `(.L_x_101) ;  /* 0xffffffc8002c0947 */ /* 0x000fea000383ffff */
[----:B------:R-:W-:Y:S05]  /*49a0*/  EXIT ;  /* 0x000000000000794d */ /* 0x000fea0003800000 */
.L_x_8:
[----:B0-----:R-:W-:Y:S01]  /*49b0*/  ULDC.64 UR4, c[0x0][0x650] ;  /* 0x0001940000047ab9 */ /* 0x001fe20000000a00 */
        /* <DEDUP_REMOVED lines=25> */
.L_x_103:
[----:B------:R-:W0:Y:S01]  /*4b50*/  LDC.64 R28, c[0x0][0x640] ;  /* 0x00019000ff1c7b82 */ /* 0x000e220000000a00 */
[-CC-:B------:R-:W-:Y:S01]  /*4b60*/  SHF.R.U64 R22, R12, R6.reuse, R13.reuse ;  /* 0x000000060c167219 */ /* 0x180fe2000000120d */
[----:B------:R-:W-:Y:S01]  /*4b70*/  IMAD.MOV.U32 R30, RZ, RZ, 0x1 ;  /* 0x00000001ff1e7424 */ /* 0x000fe200078e00ff */
[----:B------:R-:W-:Y:S02]  /*4b80*/  SHF.R.U32.HI R6, RZ, R6, R13 ;  /* 0x00000006ff067219 */ /* 0x000fe4000001160d */
        /* <DEDUP_REMOVED lines=8> */
[----:B------:R-:W-:Y:S01]  /*4c10*/  IMAD.IADD R9, R9, 0x1, R11 ;  /* 0x0000000109097824 */ /* 0x000fe200078e020b */
[----:B0-----:R-:W-:-:S04]  /*4c20*/  ISETP.NE.U32.AND P0, PT, R28, RZ, PT ;  /* 0x000000ff1c00720c */ /* 0x001fc80003f05070 */
[----:B------:R-:W-:Y:S02]  /*4c30*/  ISETP.NE.AND.EX P0, PT, R29, RZ, PT, P0 ;  /* 0x000000ff1d00720c */ /* 0x000fe40003f05300 */
[----:B------:R-:W0:Y:S01]  /*4c40*/  LDC R20, c[0x0][0x600] ;  /* 0x00018000ff147b82 */ /* 0x000e220000000800 */
[-CC-:B-1----:R-:W-:Y:S01]  /*4c50*/  SHF.R.U64 R14, R8, R10.reuse, R9.reuse ;  /* 0x0000000a080e7219 */ /* 0x182fe20000001209 */
[----:B------:R-:W-:Y:S01]  /*4c60*/  IMAD.MOV.U32 R8, RZ, RZ, -0x1 ;  /* 0xffffffffff087424 */ /* 0x000fe200078e00ff */
[----:B------:R-:W-:-:S05]  /*4c70*/  SHF.R.U32.HI R9, RZ, R10, R9 ;  /* 0x0000000aff097219 */ /* 0x000fca0000011609 */
[----:B------:R-:W1:Y:S01]  /*4c80*/  LDC R24, c[0x0][0x648] ;  /* 0x00019200ff187b82 */ /* 0x000e620000000800 */
[-CC-:B--2---:R-:W-:Y:S02]  /*4c90*/  SHF.R.U64 R23, R14, R12.reuse, R9.reuse ;  /* 0x0000000c0e177219 */ /* 0x184fe40000001209 */
[----:B------:R-:W-:-:S05]  /*4ca0*/  SHF.R.U32.HI R6, RZ, R12, R9 ;  /* 0x0000000cff067219 */ /* 0x000fca0000011609 */
[----:B------:R-:W2:Y:S01]  /*4cb0*/  LDC R26, c[0x0][0x638] ;  /* 0x00018e00ff1a7b82 */ /* 0x000ea20000000800 */
[-C--:B---3--:R-:W-:Y:S02]  /*4cc0*/  SHF.L.U32 R8, R8, R27.reuse, RZ ;  /* 0x0000001b08087219 */ /* 0x088fe400000006ff */
[-CC-:B------:R-:W-:Y:S02]  /*4cd0*/  SHF.R.U64 R25, R23, R27.reuse, R6.reuse ;  /* 0x0000001b17197219 */ /* 0x180fe40000001206 */
[----:B------:R-:W-:Y:S02]  /*4ce0*/  LOP3.LUT R32, RZ, R8, RZ, 0x33, !PT ;  /* 0x00000008ff207212 */ /* 0x000fe400078e33ff */
[----:B------:R-:W-:Y:S01]  /*4cf0*/  SHF.R.U32.HI R9, RZ, R27, R6 ;  /* 0x0000001bff097219 */ /* 0x000fe20000011606 */
[----:B------:R-:W3:Y:S01]  /*4d00*/  LDC R31, c[0x0][0x610] ;  /* 0x00018400ff1f7b82 */ /* 0x000ee20000000800 */
[----:B------:R-:W-:Y:S01]  /*4d10*/  IMAD.MOV.U32 R8, RZ, RZ, R25 ;  /* 0x000000ffff087224 */ /* 0x000fe200078e0019 */
[----:B------:R-:W-:Y:S06]  /*4d20*/  @!P0 BRA `(.L_x_104) ;  /* 0x0000000000288947 */ /* 0x000fec0003800000 */
        /* <DEDUP_REMOVED lines=10> */
.L_x_104:
[----:B------:R-:W-:Y:S02]  /*4dd0*/  ISETP.NE.AND P0, PT, R2, 0x1, PT ;  /* 0x000000010200780c */ /* 0x000fe40003f05270 */
[----:B-1----:R-:W-:Y:S01]  /*4de0*/  SHF.R.U64 R6, R8, R24, R9 ;  /* 0x0000001808067219 */ /* 0x002fe20000001209 */
[----:B0-----:R-:W-:Y:S01]  /*4df0*/  VIADD R9, R20, 0xffffffff ;  /* 0xffffffff14097836 */ /* 0x001fe20000000000 */
[----:B------:R-:W-:Y:S02]  /*4e00*/  SHF.L.U32 R30, R30, R27, RZ ;  /* 0x0000001b1e1e7219 */ /* 0x000fe400000006ff */
[----:B------:R-:W-:Y:S01]  /*4e10*/  LOP3.LUT R5, R23, R32, RZ, 0xc0, !PT ;  /* 0x0000002017057212 */ /* 0x000fe200078ec0ff */
[----:B------:R-:W-:-:S04]  /*4e20*/  IMAD.MOV R8, RZ, RZ, -R6 ;  /* 0x000000ffff087224 */ /* 0x000fc800078e0a06 */
[----:B------:R-:W-:Y:S01]  /*4e30*/  IMAD R6, R30, R6, R5 ;  /* 0x000000061e067224 */ /* 0x000fe200078e0205 */
[----:B------:R-:W-:Y:S01]  /*4e40*/  LOP3.LUT R5, R14, R9, RZ, 0xc0, !PT ;  /* 0x000000090e057212 */ /* 0x000fe200078ec0ff */
[----:B------:R-:W-:Y:S02]  /*4e50*/  @P0 IMAD R3, R7, R21, R4 ;  /* 0x0000001507030224 */ /* 0x000fe400078e0204 */
[----:B--2---:R-:W-:Y:S02]  /*4e60*/  IMAD R4, R8, R26, R25 ;  /* 0x0000001a08047224 */ /* 0x004fe400078e0219 */
[----:B---3--:R-:W-:Y:S02]  /*4e70*/  IMAD R3, R6, R31, R3 ;  /* 0x0000001f06037224 */ /* 0x008fe400078e0203 */
[----:B------:R-:W-:Y:S02]  /*4e80*/  IMAD R4, R4, R20, R5 ;  /* 0x0000001404047224 */ /* 0x000fe400078e0205 */
[----:B------:R-:W-:-:S02]  /*4e90*/  IMAD.MOV.U32 R8, RZ, RZ, 0x1 ;  /* 0x00000001ff087424 */ /* 0x000fc400078e00ff */
[----:B------:R-:W-:Y:S01]  /*4ea0*/  IMAD.MOV.U32 R6, RZ, RZ, R22 ;  /* 0x000000ffff067224 */ /* 0x000fe200078e0016 */
[----:B------:R-:W-:Y:S02]  /*4eb0*/  SEL R13, R4, R3, !P0 ;  /* 0x00000003040d7207 */ /* 0x000fe40004000000 */
[----:B------:R-:W-:-:S07]  /*4ec0*/  SEL R20, R3, R4, !P0 ;  /* 0x0000000403147207 */ /* 0x000fce0004000000 */
.L_x_102:
[----:B------:R-:W-:-:S08]  /*4ed0*/  NOP ;  /* 0x0000000000007918 */ /* 0x000fd00000000000 */
[----:B------:R-:W0:-:S00]  /*4ee0*/  USETMAXREG.DEALLOC.CTAPOOL 0x28 ;  /* 0x00000028000079c8 */ /* 0x000e0000080e0500 */
[----:B0-----:R-:W-:-:S13]  /*4ef0*/  ISETP.NE.AND P0, PT, R0, RZ, PT ;  /* 0x000000ff0000720c */ /* 0x001fda0003f05270 */
[----:B------:R-:W-:Y:S05]  /*4f00*/  @P0 EXIT ;  /* 0x000000000000094d */ /* 0x000fea0003800000 */
[----:B------:R-:W-:Y:S01]  /*4f10*/  LOP3.LUT P0, RZ, R8, 0xff, RZ, 0xc0, !PT ;  /* 0x000000ff08ff7812 */ /* 0x000fe2000780c0ff */
[----:B------:R-:W-:Y:S02]  /*4f20*/  IMAD.MOV.U32 R0, RZ, RZ, 0x1 ;  /* 0x00000001ff007424 */ /* 0x000fe400078e00ff */
[----:B------:R-:W-:-:S10]  /*4f30*/  IMAD.MOV.U32 R3, RZ, RZ, RZ ;  /* 0x000000ffff037224 */ /* 0x000fd400078e00ff */
[----:B------:R-:W-:Y:S05]  /*4f40*/  @!P0 BRA `(.L_x_105) ;  /* 0x0000000c00388947 */ /* 0x000fea0003800000 */
[----:B------:R-:W0:Y:S01]  /*4f50*/  LDC R0, c[0x0][0x28c] ;  /* 0x0000a300ff007b82 */ /* 0x000e220000000800 */
[----:B------:R-:W-:Y:S01]  /*4f60*/  ULDC UR5, c[0x0][0x658] ;  /* 0x0001960000057ab9 */ /* 0x000fe20000000800 */
[----:B------:R-:W-:Y:S01]  /*4f70*/  UMOV UR7, 0xffffffff ;  /* 0xffffffff00077882 */ /* 0x000fe20000000000 */
[----:B------:R-:W-:Y:S01]  /*4f80*/  ULDC UR6, c[0x0][0xc] ;  /* 0x0000030000067ab9 */ /* 0x000fe20000000800 */
[----:B------:R-:W-:Y:S01]  /*4f90*/  USHF.L.U32 UR8, UR7, UR5, URZ ;  /* 0x0000000507087299 */ /* 0x000fe2000800063f */
[----:B------:R-:W-:Y:S01]  /*4fa0*/  BSSY B0, `(.L_x_105) ;  /* 0x00000c8000007945 */ /* 0x000fe20003800000 */
[----:B------:R-:W-:Y:S01]  /*4fb0*/  UMOV UR9, 0x1 ;  /* 0x0000000100097882 */ /* 0x000fe20000000000 */
[----:B------:R-:W-:Y:S01]  /*4fc0*/  ULDC UR7, c[0x0][0x10] ;  /* 0x0000040000077ab9 */ /* 0x000fe20000000800 */
[----:B------:R-:W1:Y:S01]  /*4fd0*/  S2UR UR10, SR_CgaCtaId ;  /* 0x00000000000a79c3 */ /* 0x000e620000008800 */
[----:B------:R-:W-:Y:S01]  /*4fe0*/  UIMAD.WIDE.U32 UR6, UR6, UR7, URZ ;  /* 0x00000007060672a5 */ /* 0x000fe2000f8e003f */
[----:B------:R-:W-:Y:S01]  /*4ff0*/  IMAD.MOV.U32 R9, RZ, RZ, 0x1 ;  /* 0x00000001ff097424 */ /* 0x000fe200078e00ff */
[----:B------:R-:W-:Y:S01]  /*5000*/  USHF.L.U32 UR18, UR9, UR5, URZ ;  /* 0x0000000509127299 */ /* 0x000fe2000800063f */
[----:B------:R-:W-:Y:S01]  /*5010*/  LOP3.LUT R8, R19, 0x2, RZ, 0xfc, !PT ;  /* 0x0000000213087812 */ /* 0x000fe200078efcff */
[----:B------:R-:W-:Y:S01]  /*5020*/  ULDC UR4, c[0x0][0x600] ;  /* 0x0001800000047ab9 */ /* 0x000fe20000000800 */
[----:B------:R-:W-:Y:S01]  /*5030*/  ULDC UR5, c[0x0][0x14] ;  /* 0x0000050000057ab9 */ /* 0x000fe20000000800 */
[----:B------:R-:W-:-:S02]  /*5040*/  UIADD3 UR4, UR4, -0x1, URZ ;  /* 0xffffffff04047890 */ /* 0x000fc4000fffe03f */
[----:B------:R-:W-:Y:S02]  /*5050*/  UIMAD.WIDE.U32 UR20, UR6, UR5, URZ ;  /* 0x00000005061472a5 */ /* 0x000fe4000f8e003f */
[----:B------:R-:W-:Y:S02]  /*5060*/  UIMAD UR13, UR7, UR5, URZ ;  /* 0x00000005070d72a4 */ /* 0x000fe4000f8e023f */
[----:B------:R-:W-:Y:S02]  /*5070*/  ULOP3.LUT UR17, URZ, UR8, URZ, 0x33, !UPT ;  /* 0x000000083f117292 */ /* 0x000fe4000f8e333f */
[----:B------:R-:W-:Y:S01]  /*5080*/  UIADD3 UR13, UR21, UR13, URZ ;  /* 0x0000000d150d7290 */ /* 0x000fe2000fffe03f */
[----:B0-----:R-:W-:Y:S01]  /*5090*/  VIADD R0, R0, 0x3f ;  /* 0x0000003f00007836 */ /* 0x001fe20000000000 */
[----:B------:R-:W-:-:S04]  /*50a0*/  ULDC.64 UR22, c[0x0][0x198] ;  /* 0x0000660000167ab9 */ /* 0x000fc80000000a00 */
[----:B------:R-:W-:Y:S01]  /*50b0*/  SHF.R.S32.HI R3, RZ, 0x1f, R0 ;  /* 0x0000001fff037819 */ /* 0x000fe20000011400 */
[----:B-1----:R-:W-:-:S03]  /*50c0*/  IMAD.U32 R11, RZ, RZ, UR10 ;  /* 0x0000000aff0b7e24 */ /* 0x002fc6000f8e00ff */
[----:B------:R-:W-:Y:S01]  /*50d0*/  LEA.HI R3, R3, R0, RZ, 0x6 ;  /* 0x0000000003037211 */ /* 0x000fe200078f30ff */
[----:B------:R-:W-:-:S03]  /*50e0*/  IMAD.MOV.U32 R0, RZ, RZ, 0x1 ;  /* 0x00000001ff007424 */ /* 0x000fc600078e00ff */
[----:B------:R-:W-:Y:S01]  /*50f0*/  SHF.R.S32.HI R10, RZ, 0x6, R3 ;  /* 0x00000006ff0a7819 */ /* 0x000fe20000011403 */
[----:B------:R-:W-:-:S04]  /*5100*/  IMAD.MOV.U32 R3, RZ, RZ, RZ ;  /* 0x000000ffff037224 */ /* 0x000fc800078e00ff */
[----:B------:R-:W-:-:S07]  /*5110*/  VIADD R12, R10, 0x1 ;  /* 0x000000010a0c7836 */ /* 0x000fce0000000000 */
.L_x_116:
[----:B------:R-:W-:-:S03]  /*5120*/  UMOV UR5, 0xffffffff ;  /* 0xffffffff00057882 */ /* 0x000fc60000000000 */
[----:B------:R-:W-:Y:S05]  /*5130*/  BRA.DIV UR5, `(.L_x_106) ;  /* 0x0000001205587947 */ /* 0x000fea000b800000 */
[----:B------:R-:W-:-:S13]  /*5140*/  ELECT P6, URZ, PT ;  /* 0x00000000003f782f */ /* 0x000fda00038c0000 */
.L_x_132:
[----:B------:R-:W0:Y:S01]  /*5150*/  LDC R4, c[0x0][0x28c] ;  /* 0x0000a300ff047b82 */ /* 0x000e220000000800 */
[----:B------:R-:W-:Y:S01]  /*5160*/  BSSY B1, `(.L_x_107) ;  /* 0x0000039000017945 */ /* 0x000fe20003800000 */
[----:B0-----:R-:W-:-:S13]  /*5170*/  ISETP.LT.OR P6, PT, R4, 0x1, !P6 ;  /* 0x000000010400780c */ /* 0x001fda00077c1670 */
[----:B------:R-:W-:Y:S05]  /*5180*/  @P6 BRA `(.L_x_108) ;  /* 0x0000000000d86947 */ /* 0x000fea0003800000 */
[----:B------:R-:W-:Y:S02]  /*5190*/  IMAD R20, R20, 0x4, R11 ;  /* 0x0000000414147824 */ /* 0x000fe400078e020b */
[----:B------:R-:W-:Y:S02]  /*51a0*/  IMAD.SHL.U32 R15, R13, 0x40, RZ ;  /* 0x000000400d0f7824 */ /* 0x000fe400078e00ff */
[----:B------:R-:W-:Y:S02]  /*51b0*/  IMAD.MOV.U32 R21, RZ, RZ, RZ ;  /* 0x000000ffff157224 */ /* 0x000fe400078e00ff */
[----:B------:R-:W-:Y:S02]  /*51c0*/  IMAD.MOV.U32 R4, RZ, RZ, R12 ;  /* 0x000000ffff047224 */ /* 0x000fe400078e000c */
[----:B------:R-:W-:Y:S02]  /*51d0*/  IMAD.MOV.U32 R5, RZ, RZ, R0 ;  /* 0x000000ffff057224 */ /* 0x000fe400078e0000 */
[----:B------:R-:W-:-:S02]  /*51e0*/  IMAD.MOV.U32 R7, RZ, RZ, R3 ;  /* 0x000000ffff077224 */ /* 0x000fc400078e0003 */
[----:B------:R-:W-:-:S07]  /*51f0*/  IMAD.SHL.U32 R20, R20, 0x20, RZ ;  /* 0x0000002014147824 */ /* 0x000fce00078e00ff */
.L_x_111:
[----:B------:R-:W0:Y:S01]  /*5200*/  S2UR UR5, SR_CgaCtaId ;  /* 0x00000000000579c3 */ /* 0x000e220000008800 */
[----:B------:R-:W-:Y:S02]  /*5210*/  MOV R14, 0x400 ;  /* 0x00000400000e7802 */ /* 0x000fe40000000f00 */
[----:B------:R-:W-:Y:S02]  /*5220*/  SHF.L.U32 R13, R5, 0x1f, RZ ;  /* 0x0000001f050d7819 */ /* 0x000fe400000006ff */
[----:B------:R-:W-:Y:S01]  /*5230*/  LOP3.LUT P1, RZ, R18, 0x7f, RZ, 0xc0, !PT ;  /* 0x0000007f12ff7812 */ /* 0x000fe2000782c0ff */
[----:B0-----:R-:W-:-:S05]  /*5240*/  IMAD.U32 R11, RZ, RZ, UR5 ;  /* 0x00000005ff0b7e24 */ /* 0x001fca000f8e00ff */
[----:B------:R-:W-:-:S07]  /*5250*/  LEA R24, R11, R14, 0x18 ;  /* 0x0000000e0b187211 */ /* 0x000fce00078ec0ff */
[----:B------:R-:W0:Y:S01]  /*5260*/  @!P1 LDC R14, c[0x0][0x500] ;  /* 0x00014000ff0e9b82 */ /* 0x000e220000000800 */
[----:B------:R-:W-:-:S04]  /*5270*/  IMAD R22, R7, 0x8, R24 ;  /* 0x0000000807167824 */ /* 0x000fc800078e0218 */
[----:B------:R-:W1:Y:S02]  /*5280*/  SYNCS.PHASECHK.TRANS64.TRYWAIT P0, [R22+URZ+0x48], R13 ;  /* 0x0000480d160075a7 */ /* 0x000e64000800017f */
[----:B-1----:R-:W-:Y:S05]  /*5290*/  @!P0 BRA `(.L_x_109) ;  /* 0x0000001000208947 */ /* 0x002fea0003800000 */
.L_x_133:
[----:B-1----:R-:W-:Y:S01]  /*52a0*/  PRMT R13, R8, 0x9910, RZ ;  /* 0x00009910080d7816 */ /* 0x002fe200000000ff */
[----:B0-----:R0:W-:Y:S03]  /*52b0*/  @!P1 SYNCS.ARRIVE.TRANS64 RZ, [R22+URZ], R14 ;  /* 0x0000000e16ff99a7 */ /* 0x0011e6000800003f */
[----:B------:R-:W-:-:S13]  /*52c0*/  ISETP.NE.AND P0, PT, R13, 0x2, PT ;  /* 0x000000020d00780c */ /* 0x000fda0003f05270 */
[----:B0-----:R-:W-:Y:S05]  /*52d0*/  @P0 BRA `(.L_x_110) ;  /* 0x0000000000040947 */ /* 0x001fea0003800000 */
[----:B------:R-:W-:Y:S01]  /*52e0*/  BPT.TRAP 0x1 ;  /* 0x000000040000795c */ /* 0x000fe20000300000 */
.L_x_110:
[----:B------:R-:W-:Y:S01]  /*52f0*/  IMAD.SHL.U32 R14, R7, 0x2000, RZ ;  /* 0x00002000070e7824 */ /* 0x000fe200078e00ff */
[----:B------:R-:W-:Y:S01]  /*5300*/  R2UR UR9, R22 ;  /* 0x00000000160972ca */ /* 0x000fe200000e0000 */
[----:B------:R-:W-:Y:S01]  /*5310*/  VIADD R4, R4, 0xffffffff ;  /* 0xffffffff04047836 */ /* 0x000fe20000000000 */
[----:B------:R-:W-:Y:S01]  /*5320*/  R2UR UR11, R20 ;  /* 0x00000000140b72ca */ /* 0x000fe200000e0000 */
[--C-:B------:R-:W-:Y:S01]  /*5330*/  IMAD R13, R11, 0x800, R14.reuse ;  /* 0x000008000b0d7824 */ /* 0x100fe200078e020e */
[----:B------:R-:W-:Y:S01]  /*5340*/  IADD3 R14, R24, 0x24180, R14 ;  /* 0x00024180180e7810 */ /* 0x000fe20007ffe00e */
[----:B------:R-:W-:Y:S01]  /*5350*/  UIADD3 UR6, UP0, UR22, 0xf0, URZ ;  /* 0x000000f016067890 */ /* 0x000fe2000ff1e03f */
[----:B------:R-:W-:Y:S01]  /*5360*/  R2UR UR10, R21 ;  /* 0x00000000150a72ca */ /* 0x000fe200000e0000 */
[----:B------:R-:W-:Y:S01]  /*5370*/  IMAD R13, R13, 0x2, R24 ;  /* 0x000000020d0d7824 */ /* 0x000fe200078e0218 */
[----:B------:R-:W-:Y:S01]  /*5380*/  R2UR UR12, R6 ;  /* 0x00000000060c72ca */ /* 0x000fe200000e0000 */
[----:B------:R-:W-:Y:S01]  /*5390*/  UIADD3 UR24, UP1, UR22, 0x1f0, URZ ;  /* 0x000001f016187890 */ /* 0x000fe2000ff3e03f */
[----:B------:R-:W-:Y:S01]  /*53a0*/  R2UR UR16, R14 ;  /* 0x000000000e1072ca */ /* 0x000fe200000e0000 */
[----:B------:R-:W-:Y:S01]  /*53b0*/  UIADD3.X UR7, URZ, UR23, URZ, UP0, !UPT ;  /* 0x000000173f077290 */ /* 0x000fe200087fe43f */
[----:B------:R-:W-:Y:S01]  /*53c0*/  R2UR UR5, R13 ;  /* 0x000000000d0572ca */ /* 0x000fe200000e0000 */
[----:B------:R-:W-:Y:S01]  /*53d0*/  VIADD R7, R7, 0x1 ;  /* 0x0000000107077836 */ /* 0x000fe20000000000 */
[----:B------:R-:W-:Y:S01]  /*53e0*/  R2UR UR19, R15 ;  /* 0x000000000f1372ca */ /* 0x000fe200000e0000 */
[----:B------:R-:W-:Y:S01]  /*53f0*/  UIADD3.X UR25, URZ, UR23, URZ, UP1, !UPT ;  /* 0x000000173f197290 */ /* 0x000fe20008ffe43f */
[----:B------:R-:W-:Y:S01]  /*5400*/  ISETP.GT.AND P1, PT, R4, 0x1, PT ;  /* 0x000000010400780c */ /* 0x000fe20003f24270 */
[----:B------:R-:W-:Y:S01]  /*5410*/  UMOV UR14, 0x0 ;  /* 0x00000000000e7882 */ /* 0x000fe20000000000 */
[----:B------:R-:W-:Y:S01]  /*5420*/  UMOV UR15, 0x10000000 ;  /* 0x10000000000f7882 */ /* 0x000fe20000000000 */
[----:B------:R-:W-:Y:S01]  /*5430*/  ISETP.NE.AND P0, PT, R7, 0x9, PT ;  /* 0x000000090700780c */ /* 0x000fe20003f05270 */
[----:B------:R-:W-:-:S03]  /*5440*/  VIADD R21, R21, 0x40 ;  /* 0x0000004015157836 */ /* 0x000fc60000000000 */
[----:B------:R-:W-:Y:S02]  /*5450*/  SEL R14, RZ, 0x1, P0 ;  /* 0x00000001ff0e7807 */ /* 0x000fe40000000000 */
[----:B------:R-:W-:Y:S01]  /*5460*/  UIADD3 UR8, UR5, 0x180, URZ ;  /* 0x0000018005087890 */ /* 0x000fe2000fffe03f */
[----:B------:R-:W-:Y:S02]  /*5470*/  SEL R7, R7, RZ, P0 ;  /* 0x000000ff07077207 */ /* 0x000fe40000000000 */
[----:B------:R-:W-:Y:S01]  /*5480*/  UMOV UR5, 0xf0000 ;  /* 0x000f000000057882 */ /* 0x000fe20000000000 */
[----:B------:R-:W-:-:S05]  /*5490*/  LOP3.LUT R5, R5, R14, RZ, 0x3c, !PT ;  /* 0x0000000e05057212 */ /* 0x000fca00078e3cff */
[----:B------:R0:W-:Y:S02]  /*54a0*/  UTMALDG.3D.MULTICAST [UR8], [UR6], UR5, desc[UR14] ;  /* 0x00000e08060073b4 */ /* 0x0001e40008011805 */
[----:B0-----:R-:W-:Y:S01]  /*54b0*/  UMOV UR8, UR16 ;  /* 0x0000001000087c82 */ /* 0x001fe20008000000 */
[----:B------:R-:W-:Y:S02]  /*54c0*/  UMOV UR11, UR19 ;  /* 0x00000013000b7c82 */ /* 0x000fe40008000000 */
[----:B------:R0:W-:Y:S02]  /*54d0*/  UTMALDG.3D [UR8], [UR24], desc[UR14] ;  /* 0x00000e08180075b4 */ /* 0x0001e40008011000 */
[----:B0-----:R-:W-:Y:S05]  /*54e0*/  @P1 BRA `(.L_x_111) ;  /* 0xfffffffc00441947 */ /* 0x001fea000383ffff */
.L_x_108:
[----:B------:R-:W-:Y:S05]  /*54f0*/  BSYNC B1 ;  /* 0x0000000000017941 */ /* 0x000fea0003800000 */
.L_x_107:
[----:B------:R-:W-:Y:S01]  /*5500*/  LOP3.LUT P1, RZ, R9, 0xff, RZ, 0xc0, !PT ;  /* 0x000000ff09ff7812 */ /* 0x000fe2000782c0ff */
[C---:B------:R-:W-:Y:S01]  /*5510*/  IMAD.IADD R6, R10.reuse, 0x1, R3 ;  /* 0x000000010a067824 */ /* 0x040fe200078e0203 */
[----:B------:R-:W-:Y:S01]  /*5520*/  ULDC.64 UR6, c[0x0][0x650] ;  /* 0x0001940000067ab9 */ /* 0x000fe20000000a00 */
[----:B------:R-:W-:Y:S01]  /*5530*/  ISETP.GE.U32.AND P2, PT, R10, 0x9, PT ;  /* 0x000000090a00780c */ /* 0x000fe20003f46070 */
[----:B------:R-:W-:Y:S01]  /*5540*/  BSSY B1, `(.L_x_112) ;  /* 0x000006b000017945 */ /* 0x000fe20003800000 */
[----:B------:R-:W-:Y:S01]  /*5550*/  IMAD.MOV.U32 R20, RZ, RZ, -0x1 ;  /* 0xffffffffff147424 */ /* 0x000fe200078e00ff */
[----:B------:R-:W-:Y:S01]  /*5560*/  ISETP.GT.U32.AND P0, PT, R6, 0x8, PT ;  /* 0x000000080600780c */ /* 0x000fe20003f04070 */
[----:B------:R-:W-:Y:S01]  /*5570*/  IMAD.MOV.U32 R13, RZ, RZ, -0x1 ;  /* 0xffffffffff0d7424 */ /* 0x000fe200078e00ff */
[----:B------:R-:W-:Y:S02]  /*5580*/  PRMT R9, RZ, 0x7610, R9 ;  /* 0x00007610ff097816 */ /* 0x000fe40000000009 */
[----:B------:R-:W-:-:S03]  /*5590*/  ISETP.LT.U32.AND P0, PT, R10, 0x9, P0 ;  /* 0x000000090a00780c */ /* 0x000fc60000701070 */
[----:B------:R-:W0:Y:S01]  /*55a0*/  @P1 S2R R11, SR_CgaCtaId ;  /* 0x00000000000b1919 */ /* 0x000e220000008800 */
[----:B------:R-:W-:-:S04]  /*55b0*/  @P1 MOV R4, 0x400 ;  /* 0x0000040000041802 */ /* 0x000fc80000000f00 */
[----:B0-----:R-:W-:Y:S01]  /*55c0*/  @P1 LEA R3, R11, R4, 0x18 ;  /* 0x000000040b031211 */ /* 0x001fe200078ec0ff */
[----:B------:R-:W-:-:S03]  /*55d0*/  IMAD.WIDE.U32 R4, R6, 0x38e38e39, RZ ;  /* 0x38e38e3906047825 */ /* 0x000fc600078e00ff */
[----:B------:R0:W-:Y:S01]  /*55e0*/  @P1 SYNCS.ARRIVE.TRANS64.A1T0 RZ, [R3+URZ+0xa8], RZ ;  /* 0x0000a8ff03ff19a7 */ /* 0x0001e2000810003f */
[----:B------:R-:W-:Y:S02]  /*55f0*/  IADD3 R16, P1, R16, UR20, RZ ;  /* 0x0000001410107c10 */ /* 0x000fe4000ff3e0ff */
[----:B------:R-:W-:Y:S02]  /*5600*/  SHF.R.U32.HI R5, RZ, 0x1, R5 ;  /* 0x00000001ff057819 */ /* 0x000fe40000011605 */
[----:B------:R-:W-:Y:S02]  /*5610*/  IADD3.X R17, R17, UR13, RZ, P1, !PT ;  /* 0x0000000d11117c10 */ /* 0x000fe40008ffe4ff */
[----:B------:R-:W-:Y:S02]  /*5620*/  PRMT R4, RZ, 0x7610, R4 ;  /* 0x00007610ff047816 */ /* 0x000fe40000000004 */
[----:B0-----:R-:W-:Y:S02]  /*5630*/  SEL R3, RZ, 0x1, !P0 ;  /* 0x00000001ff037807 */ /* 0x001fe40004000000 */
[----:B------:R-:W-:-:S02]  /*5640*/  ISETP.GE.U32.AND P0, PT, R16, UR6, PT ;  /* 0x0000000610007c0c */ /* 0x000fc4000bf06070 */
[----:B------:R-:W-:Y:S01]  /*5650*/  LOP3.LUT R0, R0, R3, RZ, 0x3c, !PT ;  /* 0x0000000300007212 */ /* 0x000fe200078e3cff */
[----:B------:R-:W-:Y:S01]  /*5660*/  IMAD R3, R5, -0x9, R6 ;  /* 0xfffffff705037824 */ /* 0x000fe200078e0206 */
[----:B------:R-:W-:Y:S01]  /*5670*/  ISETP.GE.U32.AND.EX P0, PT, R17, UR7, PT, P0 ;  /* 0x0000000711007c0c */ /* 0x000fe2000bf06100 */
[----:B------:R-:W-:Y:S01]  /*5680*/  IMAD.MOV.U32 R6, RZ, RZ, -0x1 ;  /* 0xffffffffff067424 */ /* 0x000fe200078e00ff */
[----:B------:R-:W-:-:S11]  /*5690*/  @P2 LOP3.LUT R0, R0, 0x1, R5, 0x78, !PT ;  /* 0x0000000100002812 */ /* 0x000fd600078e7805 */
[----:B------:R-:W-:Y:S05]  /*56a0*/  @P0 BRA `(.L_x_113) ;  /* 0x0000000400500947 */ /* 0x000fea0003800000 */
[----:B------:R-:W0:Y:S01]  /*56b0*/  S2R R15, SR_CTAID.X ;  /* 0x00000000000f7919 */ /* 0x000e220000002500 */
[----:B------:R-:W-:Y:S01]  /*56c0*/  ULDC.64 UR6, c[0x0][0x628] ;  /* 0x00018a0000067ab9 */ /* 0x000fe20000000a00 */
[----:B------:R-:W1:Y:S01]  /*56d0*/  LDC R20, c[0x0][0x144] ;  /* 0x00005100ff147b82 */ /* 0x000e620000000800 */
[----:B------:R-:W-:Y:S01]  /*56e0*/  ISETP.NE.U32.AND P0, PT, RZ, UR6, PT ;  /* 0x00000006ff007c0c */ /* 0x000fe2000bf05070 */
[----:B------:R-:W2:Y:S01]  /*56f0*/  S2R R13, SR_CTAID.Y ;  /* 0x00000000000d7919 */ /* 0x000ea20000002600 */
[----:B------:R-:W-:Y:S01]  /*5700*/  ULDC UR8, c[0x0][0x630] ;  /* 0x00018c0000087ab9 */ /* 0x000fe20000000800 */
[----:B------:R-:W-:Y:S01]  /*5710*/  ULDC UR9, c[0x0][0x150] ;  /* 0x0000540000097ab9 */ /* 0x000fe20000000800 */
[----:B------:R-:W-:Y:S01]  /*5720*/  ISETP.NE.AND.EX P0, PT, RZ, UR7, PT, P0 ;  /* 0x00000007ff007c0c */ /* 0x000fe2000bf05300 */
[----:B------:R-:W-:Y:S02]  /*5730*/  IMAD.MOV.U32 R4, RZ, RZ, R16 ;  /* 0x000000ffff047224 */ /* 0x000fe400078e0010 */
[----:B------:R-:W-:Y:S01]  /*5740*/  IMAD.MOV.U32 R5, RZ, RZ, R17 ;  /* 0x000000ffff057224 */ /* 0x000fe200078e0011 */
[----:B0-----:R-:W-:-:S09]  /*5750*/  I2FP.F32.U32 R22, R15 ;  /* 0x0000000f00167245 */ /* 0x001fd20000201000 */
[----:B------:R-:W-:Y:S05]  /*5760*/  @!P0 BRA `(.L_x_114) ;  /* 0x0000000000288947 */ /* 0x000fea0003800000 */
[----:B------:R-:W-:Y:S02]  /*5770*/  ULDC UR5, c[0x0][0x634] ;  /* 0x00018d0000057ab9 */ /* 0x000fe40000000800 */
[----:B------:R-:W-:-:S05]  /*5780*/  IADD3 R5, P0, R16, UR5, RZ ;  /* 0x0000000510057c10 */ /* 0x000fca000ff1e0ff */
[----:B------:R-:W-:-:S04]  /*5790*/  IMAD.X R21, RZ, RZ, R17, P0 ;  /* 0x000000ffff157224 */ /* 0x000fc800000e0611 */
[----:B------:R-:W-:-:S04]  /*57a0*/  IMAD.WIDE.U32 R6, R21, UR6, RZ ;  /* 0x0000000615067c25 */ /* 0x000fc8000f8e00ff */
[----:B------:R-:W-:-:S04]  /*57b0*/  IMAD.WIDE.U32 R6, P0, R5, UR7, R6 ;  /* 0x0000000705067c25 */ /* 0x000fc8000f800006 */
[----:B------:R-:W-:-:S04]  /*57c0*/  IMAD.WIDE.U32 R4, R5, UR6, RZ ;  /* 0x0000000605047c25 */ /* 0x000fc8000f8e00ff */
[----:B------:R-:W-:Y:S01]  /*57d0*/  IMAD.MOV.U32 R4, RZ, RZ, R7 ;  /* 0x000000ffff047224 */ /* 0x000fe200078e0007 */
[----:B------:R-:W-:Y:S01]  /*57e0*/  IADD3 RZ, P1, R5, R6, RZ ;  /* 0x0000000605ff7210 */ /* 0x000fe20007f3e0ff */
[----:B------:R-:W-:-:S04]  /*57f0*/  IMAD.X R5, RZ, RZ, RZ, P0 ;  /* 0x000000ffff057224 */ /* 0x000fc800000e06ff */
[----:B------:R-:W-:-:S08]  /*5800*/  IMAD.WIDE.U32.X R4, R21, UR7, R4, P1 ;  /* 0x0000000715047c25 */ /* 0x000fd000088e0404 */
.L_x_114:
[----:B------:R-:W-:Y:S01]  /*5810*/  FMUL R22, R22, UR9 ;  /* 0x0000000916167c20 */ /* 0x000fe20008400000 */
[--C-:B------:R-:W-:Y:S01]  /*5820*/  SHF.R.U64 R14, R4, UR8, R5.reuse ;  /* 0x00000008040e7c19 */ /* 0x100fe20008001205 */
[----:B------:R-:W-:Y:S01]  /*5830*/  ULDC.64 UR6, c[0x0][0x620] ;  /* 0x0001880000067ab9 */ /* 0x000fe20000000a00 */
[----:B------:R-:W-:Y:S01]  /*5840*/  SHF.R.U32.HI R4, RZ, UR8, R5 ;  /* 0x00000008ff047c19 */ /* 0x000fe20008011605 */
[----:B------:R-:W-:Y:S01]  /*5850*/  ULDC.64 UR8, c[0x0][0x640] ;  /* 0x0001900000087ab9 */ /* 0x000fe20000000a00 */
[----:B------:R-:W-:Y:S01]  /*5860*/  IADD3 R5, P0, RZ, -R14, RZ ;  /* 0x8000000eff057210 */ /* 0x000fe20007f1e0ff */
[----:B------:R-:W0:Y:S01]  /*5870*/  F2I.U32.TRUNC.NTZ R22, R22 ;  /* 0x0000001600167305 */ /* 0x000e22000020f000 */
[----:B------:R-:W-:-:S03]  /*5880*/  ULDC UR5, c[0x0][0x618] ;  /* 0x0001860000057ab9 */ /* 0x000fc60000000800 */
[----:B------:R-:W-:Y:S01]  /*5890*/  IMAD.X R4, RZ, RZ, ~R4, P0 ;  /* 0x000000ffff047224 */ /* 0x000fe200000e0e04 */
[----:B------:R-:W-:-:S03]  /*58a0*/  ISETP.NE.U32.AND P0, PT, RZ, UR8, PT ;  /* 0x00000008ff007c0c */ /* 0x000fc6000bf05070 */
[----:B------:R-:W-:Y:S01]  /*58b0*/  IMAD R4, R4, UR6, RZ ;  /* 0x0000000604047c24 */ /* 0x000fe2000f8e02ff */
[----:B------:R-:W-:-:S03]  /*58c0*/  ISETP.NE.AND.EX P0, PT, RZ, UR9, PT, P0 ;  /* 0x00000009ff007c0c */ /* 0x000fc6000bf05300 */
[C---:B------:R-:W-:Y:S02]  /*58d0*/  IMAD R7, R5.reuse, UR7, R4 ;  /* 0x0000000705077c24 */ /* 0x040fe4000f8e0204 */
[----:B------:R-:W-:Y:S01]  /*58e0*/  IMAD.WIDE.U32 R4, R5, UR6, R16 ;  /* 0x0000000605047c25 */ /* 0x000fe2000f8e0010 */
[----:B------:R-:W-:-:S03]  /*58f0*/  ULDC UR6, c[0x0][0x154] ;  /* 0x0000550000067ab9 */ /* 0x000fc60000000800 */
[----:B0-----:R-:W-:Y:S02]  /*5900*/  IMAD.MOV R6, RZ, RZ, -R22 ;  /* 0x000000ffff067224 */ /* 0x001fe400078e0a16 */
[----:B------:R-:W-:Y:S02]  /*5910*/  IMAD.IADD R5, R5, 0x1, R7 ;  /* 0x0000000105057824 */ /* 0x000fe400078e0207 */
[----:B-1----:R-:W-:Y:S01]  /*5920*/  IMAD R15, R20, R6, R15 ;  /* 0x00000006140f7224 */ /* 0x002fe200078e020f */
[----:B--2---:R-:W-:Y:S01]  /*5930*/  I2FP.F32.U32 R6, R13 ;  /* 0x0000000d00067245 */ /* 0x004fe20000201000 */
[----:B------:R-:W0:Y:S01]  /*5940*/  LDC R20, c[0x0][0x148] ;  /* 0x00005200ff147b82 */ /* 0x000e220000000800 */
[--C-:B------:R-:W-:Y:S02]  /*5950*/  SHF.R.U64 R21, R4, UR5, R5.reuse ;  /* 0x0000000504157c19 */ /* 0x100fe40008001205 */
[----:B------:R-:W-:Y:S01]  /*5960*/  SHF.R.U32.HI R4, RZ, UR5, R5 ;  /* 0x00000005ff047c19 */ /* 0x000fe20008011605 */
[----:B------:R-:W-:Y:S01]  /*5970*/  FMUL R6, R6, UR6 ;  /* 0x0000000606067c20 */ /* 0x000fe20008400000 */
[----:B------:R-:W-:-:S02]  /*5980*/  ULDC UR5, c[0x0][0x608] ;  /* 0x0001820000057ab9 */ /* 0x000fc40000000800 */
[--C-:B------:R-:W-:Y:S01]  /*5990*/  SHF.R.U64 R23, R21, UR5, R4.reuse ;  /* 0x0000000515177c19 */ /* 0x100fe20008001204 */
[----:B------:R1:W2:Y:S01]  /*59a0*/  F2I.U32.TRUNC.NTZ R24, R6 ;  /* 0x0000000600187305 */ /* 0x0002a2000020f000 */
[----:B------:R-:W-:Y:S01]  /*59b0*/  SHF.R.U32.HI R4, RZ, UR5, R4 ;  /* 0x00000005ff047c19 */ /* 0x000fe20008011604 */
[----:B------:R-:W-:-:S03]  /*59c0*/  ULDC UR5, c[0x0][0x658] ;  /* 0x0001960000057ab9 */ /* 0x000fc60000000800 */
[--C-:B------:R-:W-:Y:S02]  /*59d0*/  SHF.R.U64 R22, R23, UR5, R4.reuse ;  /* 0x0000000517167c19 */ /* 0x100fe40008001204 */
[----:B------:R-:W-:-:S03]  /*59e0*/  SHF.R.U32.HI R25, RZ, UR5, R4 ;  /* 0x00000005ff197c19 */ /* 0x000fc60008011604 */
[----:B------:R-:W-:Y:S02]  /*59f0*/  IMAD.MOV.U32 R4, RZ, RZ, R22 ;  /* 0x000000ffff047224 */ /* 0x000fe400078e0016 */
[----:B------:R-:W-:Y:S01]  /*5a00*/  IMAD.MOV.U32 R5, RZ, RZ, R25 ;  /* 0x000000ffff057224 */ /* 0x000fe200078e0019 */
[----:B-1----:R-:W-:Y:S06]  /*5a10*/  @!P0 BRA `(.L_x_115) ;  /* 0x0000000000288947 */ /* 0x002fec0003800000 */
        /* <DEDUP_REMOVED lines=10> */
.L_x_115:
[----:B------:R-:W-:Y:S01]  /*5ac0*/  ISETP.NE.AND P0, PT, R2, 0x1, PT ;  /* 0x000000010200780c */ /* 0x000fe20003f05270 */
[----:B------:R-:W-:Y:S01]  /*5ad0*/  ULDC UR5, c[0x0][0x648] ;  /* 0x0001920000057ab9 */ /* 0x000fe20000000800 */
[----:B------:R-:W-:Y:S01]  /*5ae0*/  LOP3.LUT R23, R23, UR17, RZ, 0xc0, !PT ;  /* 0x0000001117177c12 */ /* 0x000fe2000f8ec0ff */
[----:B--2---:R-:W-:Y:S01]  /*5af0*/  IMAD.MOV R24, RZ, RZ, -R24 ;  /* 0x000000ffff187224 */ /* 0x004fe200078e0a18 */
[----:B------:R-:W-:Y:S01]  /*5b00*/  SHF.R.U64 R4, R4, UR5, R5 ;  /* 0x0000000504047c19 */ /* 0x000fe20008001205 */
[----:B------:R-:W-:Y:S01]  /*5b10*/  ULDC UR5, c[0x0][0x638] ;  /* 0x00018e0000057ab9 */ /* 0x000fe20000000800 */
[----:B------:R-:W-:Y:S01]  /*5b20*/  LOP3.LUT R21, R21, UR4, RZ, 0xc0, !PT ;  /* 0x0000000415157c12 */ /* 0x000fe2000f8ec0ff */
[----:B------:R-:W-:Y:S01]  /*5b30*/  ULDC UR6, c[0x0][0x610] ;  /* 0x0001840000067ab9 */ /* 0x000fe20000000800 */
[----:B------:R-:W-:Y:S02]  /*5b40*/  IMAD.MOV.U32 R6, RZ, RZ, R14 ;  /* 0x000000ffff067224 */ /* 0x000fe400078e000e */
[----:B------:R-:W-:-:S02]  /*5b50*/  IMAD.MOV R5, RZ, RZ, -R4 ;  /* 0x000000ffff057224 */ /* 0x000fc400078e0a04 */
[----:B------:R-:W-:Y:S02]  /*5b60*/  IMAD R4, R4, UR18, R23 ;  /* 0x0000001204047c24 */ /* 0x000fe4000f8e0217 */
[----:B0-----:R-:W-:Y:S02]  /*5b70*/  @P0 IMAD R15, R20, R24, R13 ;  /* 0x00000018140f0224 */ /* 0x001fe400078e020d */
[----:B------:R-:W-:Y:S01]  /*5b80*/  IMAD R22, R5, UR5, R22 ;  /* 0x0000000505167c24 */ /* 0x000fe2000f8e0216 */
[----:B------:R-:W-:Y:S01]  /*5b90*/  ULDC UR5, c[0x0][0x600] ;  /* 0x0001800000057ab9 */ /* 0x000fe20000000800 */
[----:B------:R-:W-:Y:S02]  /*5ba0*/  IMAD R15, R4, UR6, R15 ;  /* 0x00000006040f7c24 */ /* 0x000fe4000f8e020f */
[----:B------:R-:W-:Y:S02]  /*5bb0*/  IMAD R22, R22, UR5, R21 ;  /* 0x0000000516167c24 */ /* 0x000fe4000f8e0215 */
[----:B------:R-:W-:-:S03]  /*5bc0*/  IMAD.MOV.U32 R4, RZ, RZ, 0x1 ;  /* 0x00000001ff047424 */ /* 0x000fc600078e00ff */
[----:B------:R-:W-:Y:S02]  /*5bd0*/  SEL R13, R22, R15, !P0 ;  /* 0x0000000f160d7207 */ /* 0x000fe40004000000 */
[----:B------:R-:W-:-:S07]  /*5be0*/  SEL R20, R15, R22, !P0 ;  /* 0x000000160f147207 */ /* 0x000fce0004000000 */
.L_x_113:
[----:B------:R-:W-:Y:S05]  /*5bf0*/  BSYNC B1 ;  /* 0x0000000000017941 */ /* 0x000fea0003800000 */
.L_x_112:
[----:B------:R-:W-:-:S13]  /*5c00*/  LOP3.LUT P0, RZ, R4, 0xff, RZ, 0xc0, !PT ;  /* 0x000000ff04ff7812 */ /* 0x000fda000780c0ff */
[----:B------:R-:W-:Y:S05]  /*5c10*/  @P0 BRA `(.L_x_116) ;  /* 0xfffffff400400947 */ /* 0x000fea000383ffff */
[----:B------:R-:W-:Y:S05]  /*5c20*/  BSYNC B0 ;  /* 0x0000000000007941 */ /* 0x000fea0003800000 */
.L_x_105:
[----:B------:R-:W-:-:S03]  /*5c30*/  UMOV UR5, 0xffffffff ;  /* 0xffffffff00057882 */ /* 0x000fc60000000000 */
[----:B------:R-:W-:Y:S05]  /*5c40*/  BRA.DIV UR5, `(.L_x_117) ;  /* 0x0000000605c87947 */ /* 0x000fea000b800000 */
[----:B------:R-:W-:-:S13]  /*5c50*/  ELECT P6, URZ, PT ;  /* 0x00000000003f782f */ /* 0x000fda00038c0000 */
.L_x_136:
[----:B------:R-:W-:Y:S04]  /*5c60*/  BSSY B0, `(.L_x_118) ;  /* 0x0000058000007945 */ /* 0x000fe80003800000 */
[----:B------:R-:W-:Y:S05]  /*5c70*/  @!P6 BRA `(.L_x_119) ;  /* 0x000000040058e947 */ /* 0x000fea0003800000 */
[----:B------:R-:W-:-:S04]  /*5c80*/  LOP3.LUT R19, R19, 0x2, RZ, 0xfc, !PT ;  /* 0x0000000213137812 */ /* 0x000fc800078efcff */
[----:B------:R-:W-:-:S13]  /*5c90*/  ISETP.NE.AND P0, PT, R19, 0x3, PT ;  /* 0x000000031300780c */ /* 0x000fda0003f05270 */
[----:B------:R-:W-:Y:S05]  /*5ca0*/  @!P0 BRA `(.L_x_120) ;  /* 0x0000000000048947 */ /* 0x000fea0003800000 */
[----:B------:R-:W-:Y:S01]  /*5cb0*/  BPT.TRAP 0x1 ;  /* 0x000000040000795c */ /* 0x000fe20000300000 */
.L_x_120:
[----:B------:R-:W0:Y:S01]  /*5cc0*/  S2R R5, SR_CgaCtaId ;  /* 0x0000000000057919 */ /* 0x000e220000008800 */
[----:B------:R-:W-:Y:S02]  /*5cd0*/  MOV R2, 0x400 ;  /* 0x0000040000027802 */ /* 0x000fe40000000f00 */
[----:B------:R-:W-:Y:S02]  /*5ce0*/  SHF.L.U32 R4, R0, 0x1f, RZ ;  /* 0x0000001f00047819 */ /* 0x000fe400000006ff */
[----:B0-----:R-:W-:-:S05]  /*5cf0*/  LEA R2, R5, R2, 0x18 ;  /* 0x0000000205027211 */ /* 0x001fca00078ec0ff */
[----:B------:R-:W-:-:S04]  /*5d00*/  VIADD R2, R2, 0x48 ;  /* 0x0000004802027836 */ /* 0x000fc80000000000 */
[C---:B------:R-:W-:Y:S02]  /*5d10*/  IMAD R7, R3.reuse, 0x8, R2 ;  /* 0x0000000803077824 */ /* 0x040fe400078e0202 */
[----:B------:R-:W-:Y:S02]  /*5d20*/  VIADD R3, R3, 0x1 ;  /* 0x0000000103037836 */ /* 0x000fe40000000000 */
[----:B------:R-:W0:Y:S03]  /*5d30*/  SYNCS.PHASECHK.TRANS64.TRYWAIT P0, [R7+URZ], R4 ;  /* 0x00000004070075a7 */ /* 0x000e26000800017f */
[----:B------:R-:W-:-:S04]  /*5d40*/  ISETP.NE.AND P1, PT, R3, 0x9, PT ;  /* 0x000000090300780c */ /* 0x000fc80003f25270 */
[----:B------:R-:W-:Y:S02]  /*5d50*/  SEL R5, RZ, 0x1, P1 ;  /* 0x00000001ff057807 */ /* 0x000fe40000800000 */
[----:B------:R-:W-:Y:S02]  /*5d60*/  SEL R3, R3, RZ, P1 ;  /* 0x000000ff03037207 */ /* 0x000fe40000800000 */
[----:B------:R-:W-:-:S03]  /*5d70*/  LOP3.LUT R6, R0, R5, RZ, 0x3c, !PT ;  /* 0x0000000500067212 */ /* 0x000fc600078e3cff */
[----:B------:R-:W-:Y:S01]  /*5d80*/  IMAD R8, R3, 0x8, R2 ;  /* 0x0000000803087824 */ /* 0x000fe200078e0202 */
[----:B------:R-:W-:Y:S01]  /*5d90*/  SHF.L.U32 R5, R6, 0x1f, RZ ;  /* 0x0000001f06057819 */ /* 0x000fe200000006ff */
[----:B0-----:R-:W-:Y:S06]  /*5da0*/  @!P0 BRA `(.L_x_121) ;  /* 0x0000000400908947 */ /* 0x001fec0003800000 */
.L_x_137:
[----:B------:R-:W1:Y:S01]  /*5db0*/  SYNCS.PHASECHK.TRANS64.TRYWAIT P0, [R8+URZ], R5 ;  /* 0x00000005080075a7 */ /* 0x000e62000800017f */
[----:B------:R-:W-:-:S05]  /*5dc0*/  VIADD R0, R3, 0x1 ;  /* 0x0000000103007836 */ /* 0x000fca0000000000 */
[----:B------:R-:W-:-:S04]  /*5dd0*/  ISETP.NE.AND P1, PT, R0, 0x9, PT ;  /* 0x000000090000780c */ /* 0x000fc80003f25270 */
[----:B------:R-:W-:Y:S02]  /*5de0*/  SEL R3, RZ, 0x1, P1 ;  /* 0x00000001ff037807 */ /* 0x000fe40000800000 */
[----:B0-----:R-:W-:Y:S02]  /*5df0*/  SEL R7, R0, RZ, P1 ;  /* 0x000000ff00077207 */ /* 0x001fe40000800000 */
[----:B------:R-:W-:-:S03]  /*5e00*/  LOP3.LUT R6, R6, R3, RZ, 0x3c, !PT ;  /* 0x0000000306067212 */ /* 0x000fc600078e3cff */
[----:B------:R-:W-:Y:S01]  /*5e10*/  IMAD R9, R7, 0x8, R2 ;  /* 0x0000000807097824 */ /* 0x000fe200078e0202 */
[----:B------:R-:W-:Y:S01]  /*5e20*/  SHF.L.U32 R4, R6, 0x1f, RZ ;  /* 0x0000001f06047819 */ /* 0x000fe200000006ff */
[----:B-1----:R-:W-:Y:S06]  /*5e30*/  @!P0 BRA `(.L_x_122) ;  /* 0x0000000400808947 */ /* 0x002fec0003800000 */
.L_x_138:
[----:B------:R-:W1:Y:S01]  /*5e40*/  SYNCS.PHASECHK.TRANS64.TRYWAIT P0, [R9+URZ], R4 ;  /* 0x00000004090075a7 */ /* 0x000e62000800017f */
[----:B------:R-:W-:-:S05]  /*5e50*/  VIADD R0, R7, 0x1 ;  /* 0x0000000107007836 */ /* 0x000fca0000000000 */
[----:B------:R-:W-:-:S04]  /*5e60*/  ISETP.NE.AND P1, PT, R0, 0x9, PT ;  /* 0x000000090000780c */ /* 0x000fc80003f25270 */
[----:B------:R-:W-:Y:S02]  /*5e70*/  SEL R3, RZ, 0x1, P1 ;  /* 0x00000001ff037807 */ /* 0x000fe40000800000 */
[----:B------:R-:W-:Y:S02]  /*5e80*/  SEL R7, R0, RZ, P1 ;  /* 0x000000ff00077207 */ /* 0x000fe40000800000 */
[----:B------:R-:W-:-:S03]  /*5e90*/  LOP3.LUT R6, R6, R3, RZ, 0x3c, !PT ;  /* 0x0000000306067212 */ /* 0x000fc600078e3cff */
[----:B0-----:R-:W-:Y:S01]  /*5ea0*/  IMAD R8, R7, 0x8, R2 ;  /* 0x0000000807087824 */ /* 0x001fe200078e0202 */
[----:B------:R-:W-:Y:S01]  /*5eb0*/  SHF.L.U32 R5, R6, 0x1f, RZ ;  /* 0x0000001f06057819 */ /* 0x000fe200000006ff */
[----:B-1----:R-:W-:Y:S06]  /*5ec0*/  @!P0 BRA `(.L_x_123) ;  /* 0x0000000400708947 */ /* 0x002fec0003800000 */
.L_x_139:
        /* <DEDUP_REMOVED lines=9> */
.L_x_140:
        /* <DEDUP_REMOVED lines=9> */
.L_x_141:
        /* <DEDUP_REMOVED lines=9> */
.L_x_142:
[----:B------:R-:W1:Y:S01]  /*6080*/  SYNCS.PHASECHK.TRANS64.TRYWAIT P0, [R9+URZ], R4 ;  /* 0x00000004090075a7 */ /* 0x000e62000800017f */
[----:B------:R-:W-:-:S05]  /*6090*/  VIADD R0, R7, 0x1 ;  /* 0x0000000107007836 */ /* 0x000fca0000000000 */
[----:B------:R-:W-:-:S04]  /*60a0*/  ISETP.NE.AND P1, PT, R0, 0x9, PT ;  /* 0x000000090000780c */ /* 0x000fc80003f25270 */
[----:B------:R-:W-:Y:S02]  /*60b0*/  SEL R3, RZ, 0x1, P1 ;  /* 0x00000001ff037807 */ /* 0x000fe40000800000 */
[----:B------:R-:W-:Y:S02]  /*60c0*/  SEL R7, R0, RZ, P1 ;  /* 0x000000ff00077207 */ /* 0x000fe40000800000 */
[----:B------:R-:W-:-:S03]  /*60d0*/  LOP3.LUT R11, R6, R3, RZ, 0x3c, !PT ;  /* 0x00000003060b7212 */ /* 0x000fc600078e3cff */
[----:B------:R-:W-:Y:S01]  /*60e0*/  IMAD R6, R7, 0x8, R2 ;  /* 0x0000000807067824 */ /* 0x000fe200078e0202 */
[----:B0-----:R-:W-:Y:S01]  /*60f0*/  SHF.L.U32 R5, R11, 0x1f, RZ ;  /* 0x0000001f0b057819 */ /* 0x001fe200000006ff */
[----:B-1----:R-:W-:Y:S06]  /*6100*/  @!P0 BRA `(.L_x_127) ;  /* 0x0000000400308947 */ /* 0x002fec0003800000 */
.L_x_143:
[----:B------:R-:W1:Y:S01]  /*6110*/  SYNCS.PHASECHK.TRANS64.TRYWAIT P0, [R6+URZ], R5 ;  /* 0x00000005060075a7 */ /* 0x000e62000800017f */
[----:B------:R-:W-:-:S05]  /*6120*/  VIADD R0, R7, 0x1 ;  /* 0x0000000107007836 */ /* 0x000fca0000000000 */
[----:B------:R-:W-:-:S04]  /*6130*/  ISETP.NE.AND P1, PT, R0, 0x9, PT ;  /* 0x000000090000780c */ /* 0x000fc80003f25270 */
[----:B0-----:R-:W-:Y:S02]  /*6140*/  SEL R4, RZ, 0x1, P1 ;  /* 0x00000001ff047807 */ /* 0x001fe40000800000 */
[----:B------:R-:W-:Y:S02]  /*6150*/  SEL R3, R0, RZ, P1 ;  /* 0x000000ff00037207 */ /* 0x000fe40000800000 */
[----:B------:R-:W-:Y:S01]  /*6160*/  LOP3.LUT R0, R11, R4, RZ, 0x3c, !PT ;  /* 0x000000040b007212 */ /* 0x000fe200078e3cff */
[----:B-1----:R-:W-:Y:S06]  /*6170*/  @!P0 BRA `(.L_x_128) ;  /* 0x0000000400288947 */ /* 0x002fec0003800000 */
.L_x_144:
[----:B------:R-:W-:Y:S01]  /*6180*/  IMAD R3, R3, 0x8, R2 ;  /* 0x0000000803037824 */ /* 0x000fe200078e0202 */
[----:B------:R-:W-:-:S07]  /*6190*/  SHF.L.U32 R0, R0, 0x1f, RZ ;  /* 0x0000001f00007819 */ /* 0x000fce00000006ff */
.L_x_129:
[----:B-1----:R1:W2:Y:S02]  /*61a0*/  SYNCS.PHASECHK.TRANS64.TRYWAIT P0, [R3+URZ], R0 ;  /* 0x00000000030075a7 */ /* 0x0022a4000800017f */
[----:B--2---:R-:W-:Y:S05]  /*61b0*/  @!P0 NANOSLEEP.SYNCS 0x989680 ;  /* 0x009896800000895d */ /* 0x004fea0003900000 */
[----:B------:R-:W2:Y:S02]  /*61c0*/  @!P0 SYNCS.PHASECHK.TRANS64 P0, [R3+URZ], R0 ;  /* 0x00000000030085a7 */ /* 0x000ea4000800007f */
[----:B--2---:R-:W-:Y:S05]  /*61d0*/  @!P0 BRA `(.L_x_129) ;  /* 0xfffffffc00f08947 */ /* 0x004fea000383ffff */
.L_x_119:
[----:B------:R-:W-:Y:S05]  /*61e0*/  BSYNC B0 ;  /* 0x0000000000007941 */ /* 0x000fea0003800000 */
.L_x_118:
[----:B------:R-:W-:Y:S05]  /*61f0*/  EXIT ;  /* 0x000000000000794d */ /* 0x000fea0003800000 */
.L_x_22:
[----:B---3--:R3:W4:Y:S02]  /*6200*/  SYNCS.PHASECHK.TRANS64.TRYWAIT P1, [R3+URZ], R0 ;  /* 0x00000000030075a7 */ /* 0x008724000802017f */
[----:B----4-:R-:W-:Y:S05]  /*6210*/  @!P1 NANOSLEEP.SYNCS 0x989680 ;  /* 0x009896800000995d */ /* 0x010fea0003900000 */
[----:B------:R-:W4:Y:S02]  /*6220*/  @!P1 SYNCS.PHASECHK.TRANS64 P1, [R3+URZ], R0 ;  /* 0x00000000030095a7 */ /* 0x000f24000802007f */
[----:B----4-:R-:W-:Y:S05]  /*6230*/  @!P1 BRA `(.L_x_22) ;  /* 0xfffffffc00f09947 */ /* 0x010fea000383ffff */
[----:B------:R-:W-:Y:S05]  /*6240*/  BRA `(.L_x_21) ;  /* 0xffffffb000c87947 */ /* 0x000fea000383ffff */
.L_x_27:
[----:B-1----:R1:W2:Y:S02]  /*6250*/  SYNCS.PHASECHK.TRANS64.TRYWAIT P1, [R5+URZ], R4 ;  /* 0x00000004050075a7 */ /* 0x0022a4000802017f */
[----:B--2---:R-:W-:Y:S05]  /*6260*/  @!P1 NANOSLEEP.SYNCS 0x989680 ;  /* 0x009896800000995d */ /* 0x004fea0003900000 */
[----:B------:R-:W2:Y:S02]  /*6270*/  @!P1 SYNCS.PHASECHK.TRANS64 P1, [R5+URZ], R4 ;  /* 0x00000004050095a7 */ /* 0x000ea4000802007f */
[----:B--2---:R-:W-:Y:S05]  /*6280*/  @!P1 BRA `(.L_x_27) ;  /* 0xfffffffc00f09947 */ /* 0x004fea000383ffff */
[----:B------:R-:W-:Y:S05]  /*6290*/  BRA `(.L_x_26) ;  /* 0xffffffb400b87947 */ /* 0x000fea000383ffff */
.L_x_106:
[----:B------:R-:W-:Y:S01]  /*62a0*/  BSSY B1, `(.L_x_130) ;  /* 0x0000006000017945 */ /* 0x000fe20003800000 */
[----:B------:R-:W-:-:S07]  /*62b0*/  IMAD.MOV.U32 R15, RZ, RZ, -0x1 ;  /* 0xffffffffff0f7424 */ /* 0x000fce00078e00ff */
[----:B------:R-:W-:Y:S05]  /*62c0*/  WARPSYNC.COLLECTIVE R15, `(.L_x_131) ;  /* 0x000000000f0c7348 */ /* 0x000fea0003c00000 */
[----:B------:R-:W-:Y:S02]  /*62d0*/  ELECT P6, UR62, PT ;  /* 0x00000000003e782f */ /* 0x000fe400038c0000 */
[----:B------:R-:W-:Y:S01]  /*62e0*/  MOV R14, UR62 ;  /* 0x0000003e000e7c02 */ /* 0x000fe20008000f00 */
[----:B------:R-:W-:Y:S10]  /*62f0*/  ENDCOLLECTIVE ;  /* 0x000000000000791b */ /* 0x000ff40003800000 */
.L_x_131:
[----:B------:R-:W-:Y:S05]  /*6300*/  BSYNC B1 ;  /* 0x0000000000017941 */ /* 0x000fea0003800000 */
.L_x_130:
[----:B------:R-:W-:Y:S05]  /*6310*/  BRA `(.L_x_132) ;  /* 0xffffffec008c7947 */ /* 0x000fea000383ffff */
.L_x_109:
[----:B-1----:R1:W2:Y:S02]  /*6320*/  SYNCS.PHASECHK.TRANS64.TRYWAIT P0, [R22+URZ+0x48], R13 ;  /* 0x0000480d160075a7 */ /* 0x0022a4000800017f */
[----:B--2---:R-:W-:Y:S05]  /*6330*/  @!P0 NANOSLEEP.SYNCS 0x989680 ;  /* 0x009896800000895d */ /* 0x004fea0003900000 */
[----:B------:R-:W2:Y:S02]  /*6340*/  @!P0 SYNCS.PHASECHK.TRANS64 P0, [R22+URZ+0x48], R13 ;  /* 0x0000480d160085a7 */ /* 0x000ea4000800007f */
[----:B--2---:R-:W-:Y:S05]  /*6350*/  @!P0 BRA `(.L_x_109) ;  /* 0xfffffffc00f08947 */ /* 0x004fea000383ffff */
[----:B------:R-:W-:Y:S05]  /*6360*/  BRA `(.L_x_133) ;  /* 0xffffffec00cc7947 */ /* 0x000fea000383ffff */
.L_x_117:
[----:B------:R-:W-:Y:S01]  /*6370*/  BSSY B0, `(.L_x_134) ;  /* 0x0000006000007945 */ /* 0x000fe20003800000 */
[----:B------:R-:W-:-:S07]  /*6380*/  IMAD.MOV.U32 R15, RZ, RZ, -0x1 ;  /* 0xffffffffff0f7424 */ /* 0x000fce00078e00ff */
[----:B------:R-:W-:Y:S05]  /*6390*/  WARPSYNC.COLLECTIVE R15, `(.L_x_135) ;  /* 0x000000000f0c7348 */ /* 0x000fea0003c00000 */
[----:B------:R-:W-:Y:S02]  /*63a0*/  ELECT P6, UR62, PT ;  /* 0x00000000003e782f */ /* 0x000fe400038c0000 */
[----:B------:R-:W-:Y:S01]  /*63b0*/  MOV R14, UR62 ;  /* 0x0000003e000e7c02 */ /* 0x000fe20008000f00 */
[----:B------:R-:W-:Y:S10]  /*63c0*/  ENDCOLLECTIVE ;  /* 0x000000000000791b */ /* 0x000ff40003800000 */
.L_x_135:
[----:B------:R-:W-:Y:S05]  /*63d0*/  BSYNC B0 ;  /* 0x0000000000007941 */ /* 0x000fea0003800000 */
.L_x_134:
[----:B------:R-:W-:Y:S05]  /*63e0*/  BRA `(.L_x_136) ;  /* 0xfffffff8001c7947 */ /* 0x000fea000383ffff */
.L_x_121:
[----:B0-----:R0:W1:Y:S02]  /*63f0*/  SYNCS.PHASECHK.TRANS64.TRYWAIT P0, [R7+URZ], R4 ;  /* 0x00000004070075a7 */ /* 0x001064000800017f */
[----:B-1----:R-:W-:Y:S05]  /*6400*/  @!P0 NANOSLEEP.SYNCS 0x989680 ;  /* 0x009896800000895d */ /* 0x002fea0003900000 */
[----:B------:R-:W1:Y:S02]  /*6410*/  @!P0 SYNCS.PHASECHK.TRANS64 P0, [R7+URZ], R4 ;  /* 0x00000004070085a7 */ /* 0x000e64000800007f */
[----:B-1----:R-:W-:Y:S05]  /*6420*/  @!P0 BRA `(.L_x_121) ;  /* 0xfffffffc00f08947 */ /* 0x002fea000383ffff */
[----:B------:R-:W-:Y:S05]  /*6430*/  BRA `(.L_x_137) ;  /* 0xfffffff8005c7947 */ /* 0x000fea000383ffff */
.L_x_122:
[----:B0-----:R0:W1:Y:S02]  /*6440*/  SYNCS.PHASECHK.TRANS64.TRYWAIT P0, [R8+URZ], R5 ;  /* 0x00000005080075a7 */ /* 0x001064000800017f */
[----:B-1----:R-:W-:Y:S05]  /*6450*/  @!P0 NANOSLEEP.SYNCS 0x989680 ;  /* 0x009896800000895d */ /* 0x002fea0003900000 */
[----:B------:R-:W1:Y:S02]  /*6460*/  @!P0 SYNCS.PHASECHK.TRANS64 P0, [R8+URZ], R5 ;  /* 0x00000005080085a7 */ /* 0x000e64000800007f */
[----:B-1----:R-:W-:Y:S05]  /*6470*/  @!P0 BRA `(.L_x_122) ;  /* 0xfffffffc00f08947 */ /* 0x002fea000383ffff */
[----:B------:R-:W-:Y:S05]  /*6480*/  BRA `(.L_x_138) ;  /* 0xfffffff8006c7947 */ /* 0x000fea000383ffff */
.L_x_123:
[----:B0-----:R0:W1:Y:S02]  /*6490*/  SYNCS.PHASECHK.TRANS64.TRYWAIT P0, [R9+URZ], R4 ;  /* 0x00000004090075a7 */ /* 0x001064000800017f */
[----:B-1----:R-:W-:Y:S05]  /*64a0*/  @!P0 NANOSLEEP.SYNCS 0x989680 ;  /* 0x009896800000895d */ /* 0x002fea0003900000 */
[----:B------:R-:W1:Y:S02]  /*64b0*/  @!P0 SYNCS.PHASECHK.TRANS64 P0, [R9+URZ], R4 ;  /* 0x00000004090085a7 */ /* 0x000e64000800007f */
[----:B-1----:R-:W-:Y:S05]  /*64c0*/  @!P0 BRA `(.L_x_123) ;  /* 0xfffffffc00f08947 */ /* 0x002fea000383ffff */
[----:B------:R-:W-:Y:S05]  /*64d0*/  BRA `(.L_x_139) ;  /* 0xfffffff8007c7947 */ /* 0x000fea000383ffff */
.L_x_124:
[----:B0-----:R0:W1:Y:S02]  /*64e0*/  SYNCS.PHASECHK.TRANS64.TRYWAIT P0, [R8+URZ], R5 ;  /* 0x00000005080075a7 */ /* 0x001064000800017f */
[----:B-1----:R-:W-:Y:S05]  /*64f0*/  @!P0 NANOSLEEP.SYNCS 0x989680 ;  /* 0x009896800000895d */ /* 0x002fea0003900000 */
[----:B------:R-:W1:Y:S02]  /*6500*/  @!P0 SYNCS.PHASECHK.TRANS64 P0, [R8+URZ], R5 ;  /* 0x00000005080085a7 */ /* 0x000e64000800007f */
[----:B-1----:R-:W-:Y:S05]  /*6510*/  @!P0 BRA `(.L_x_124) ;  /* 0xfffffffc00f08947 */ /* 0x002fea000383ffff */
[----:B------:R-:W-:Y:S05]  /*6520*/  BRA `(.L_x_140) ;  /* 0xfffffff8008c7947 */ /* 0x000fea000383ffff */
.L_x_125:
[----:B0-----:R0:W1:Y:S02]  /*6530*/  SYNCS.PHASECHK.TRANS64.TRYWAIT P0, [R9+URZ], R4 ;  /* 0x00000004090075a7 */ /* 0x001064000800017f */
[----:B-1----:R-:W-:Y:S05]  /*6540*/  @!P0 NANOSLEEP.SYNCS 0x989680 ;  /* 0x009896800000895d */ /* 0x002fea0003900000 */
[----:B------:R-:W1:Y:S02]  /*6550*/  @!P0 SYNCS.PHASECHK.TRANS64 P0, [R9+URZ], R4 ;  /* 0x00000004090085a7 */ /* 0x000e64000800007f */
[----:B-1----:R-:W-:Y:S05]  /*6560*/  @!P0 BRA `(.L_x_125) ;  /* 0xfffffffc00f08947 */ /* 0x002fea000383ffff */
[----:B------:R-:W-:Y:S05]  /*6570*/  BRA `(.L_x_141) ;  /* 0xfffffff8009c7947 */ /* 0x000fea000383ffff */
.L_x_126:
[----:B0-----:R0:W1:Y:S02]  /*6580*/  SYNCS.PHASECHK.TRANS64.TRYWAIT P0, [R8+URZ], R5 ;  /* 0x00000005080075a7 */ /* 0x001064000800017f */
[----:B-1----:R-:W-:Y:S05]  /*6590*/  @!P0 NANOSLEEP.SYNCS 0x989680 ;  /* 0x009896800000895d */ /* 0x002fea0003900000 */
[----:B------:R-:W1:Y:S02]  /*65a0*/  @!P0 SYNCS.PHASECHK.TRANS64 P0, [R8+URZ], R5 ;  /* 0x00000005080085a7 */ /* 0x000e64000800007f */
[----:B-1----:R-:W-:Y:S05]  /*65b0*/  @!P0 BRA `(.L_x_126) ;  /* 0xfffffffc00f08947 */ /* 0x002fea000383ffff */
[----:B------:R-:W-:Y:S05]  /*65c0*/  BRA `(.L_x_142) ;  /* 0xfffffff800ac7947 */ /* 0x000fea000383ffff */
.L_x_127:
[----:B0-----:R0:W1:Y:S02]  /*65d0*/  SYNCS.PHASECHK.TRANS64.TRYWAIT P0, [R9+URZ], R4 ;  /* 0x00000004090075a7 */ /* 0x001064000800017f */
[----:B-1----:R-:W-:Y:S05]  /*65e0*/  @!P0 NANOSLEEP.SYNCS 0x989680 ;  /* 0x009896800000895d */ /* 0x002fea0003900000 */
[----:B------:R-:W1:Y:S02]  /*65f0*/  @!P0 SYNCS.PHASECHK.TRANS64 P0, [R9+URZ], R4 ;  /* 0x00000004090085a7 */ /* 0x000e64000800007f */
[----:B-1----:R-:W-:Y:S05]  /*6600*/  @!P0 BRA `(.L_x_127) ;  /* 0xfffffffc00f08947 */ /* 0x002fea000383ffff */
[----:B------:R-:W-:Y:S05]  /*6610*/  BRA `(.L_x_143) ;  /* 0xfffffff800bc7947 */ /* 0x000fea000383ffff */
.L_x_128:
[----:B0-----:R0:W1:Y:S02]  /*6620*/  SYNCS.PHASECHK.TRANS64.TRYWAIT P0, [R6+URZ], R5 ;  /* 0x00000005060075a7 */ /* 0x001064000800017f */
[----:B-1----:R-:W-:Y:S05]  /*6630*/  @!P0 NANOSLEEP.SYNCS 0x989680 ;  /* 0x009896800000895d */ /* 0x002fea0003900000 */
[----:B------:R-:W1:Y:S02]  /*6640*/  @!P0 SYNCS.PHASECHK.TRANS64 P0, [R6+URZ], R5 ;  /* 0x00000005060085a7 */ /* 0x000e64000800007f */
[----:B-1----:R-:W-:Y:S05]  /*6650*/  @!P0 BRA `(.L_x_128) ;  /* 0xfffffffc00f08947 */ /* 0x002fea000383ffff */
[----:B------:R-:W-:Y:S05]  /*6660*/  BRA `(.L_x_144) ;  /* 0xfffffff800c47947 */ /* 0x000fea000383ffff */
.L_x_145:
[----:B------:R-:W-:-:S00]  /*6670*/  BRA `(.L_x_145) ;  /* 0xfffffffc00fc7947 */ /* 0x000fc0000383ffff */
[----:B------:R-:W-:-:S00]  /*6680*/  NOP ;  /* 0x0000000000007918 */ /* 0x000fc00000000000 */
[----:B------:R-:W-:-:S00]  /*6690*/  NOP ;  /* 0x0000000000007918 */ /* 0x000fc00000000000 */
[----:B------:R-:W-:-:S00]  /*66a0*/  NOP ;  /* 0x0000000000007918 */ /* 0x000fc00000000000 */
[----:B------:R-:W-:-:S00]  /*66b0*/  NOP ;  /* 0x0000000000007918 */ /* 0x000fc00000000000 */
[----:B------:R-:W-:-:S00]  /*66c0*/  NOP ;  /* 0x0000000000007918 */ /* 0x000fc00000000000 */
[----:B------:R-:W-:-:S00]  /*66d0*/  NOP ;  /* 0x0000000000007918 */ /* 0x000fc00000000000 */
[----:B------:R-:W-:-:S00]  /*66e0*/  NOP ;  /* 0x0000000000007918 */ /* 0x000fc00000000000 */
[----:B------:R-:W-:-:S00]  /*66f0*/  NOP ;  /* 0x0000000000007918 */ /* 0x000fc00000000000 */
.L_x_146:


//--------------------- .nv.global.init           --------------------------
	.section	.nv.global.init,"aw",@progbits
.nv.global.init:
	.type		$str$22,@object
	.size		$str$22,($str$23 - $str$22)
$str$22:
        /*0000*/ 	.byte	0x6b, 0x5f, 0x74, 0x69, 0x6c, 0x65, 0x5f, 0x63, 0x6f, 0x75, 0x6e, 0x74, 0x20, 0x3e, 0x3d, 0x20
        /*0010*/ 	.byte	0x31, 0x00
	.type		$str$23,@object
	.size		$str$23,(__unnamed_1 - $str$23)
$str$23:
        /*0012*/ 	.byte	0x2f, 0x74, 0x6d, 0x70, 0x2f, 0x63, 0x75, 0x74, 0x6c, 0x61, 0x73, 0x73, 0x5f, 0x73, 0x77, 0x65
        /*0022*/ 	.byte	0x65, 0x70, 0x5f, 0x73, 0x72, 0x63, 0x2f, 0x69, 0x6e, 0x63, 0x6c, 0x75, 0x64, 0x65, 0x2f, 0x63
        /*0032*/ 	.byte	0x75, 0x74, 0x6c, 0x61, 0x73, 0x73, 0x2f, 0x67, 0x65, 0x6d, 0x6d, 0x2f, 0x63, 0x6f, 0x6c, 0x6c
        /*0042*/ 	.byte	0x65, 0x63, 0x74, 0x69, 0x76, 0x65, 0x2f, 0x73, 0x6d, 0x39, 0x30, 0x5f, 0x6d, 0x6d, 0x61, 0x5f
        /*0052*/ 	.byte	0x74, 0x6d, 0x61, 0x5f, 0x67, 0x6d, 0x6d, 0x61, 0x5f, 0x73, 0x73, 0x5f, 0x77, 0x61, 0x72, 0x70
        /*0062*/ 	.byte	0x73, 0x70, 0x65, 0x63, 0x69, 0x61, 0x6c, 0x69, 0x7a, 0x65, 0x64, 0x2e, 0x68, 0x70, 0x70, 0x00
	.type		__unnamed_1,@object
	.size		__unnamed_1,(.L_0 - __unnamed_1)
__unnamed_1:
        /*0072*/ 	.byte	0x76, 0x6f, 0x69, 0x64, 0x20, 0x63, 0x75, 0x74, 0x6c, 0x61, 0x73, 0x73, 0x3a, 0x3a, 0x67, 0x65
        /* <DEDUP_REMOVED lines=180> */
        /*0bc2*/ 	.byte	0x3a, 0x3a, 0x69, 0x64, 0x65, 0x6e, 0x74, 0x69, 0x74, 0x79, 0x5d, 0x00
.L_0:


//--------------------- .nv.shared._ZN7cutlass13device_kernelINS_4gemm6kernel13GemmUniversalIN4cute5tupleIJiiiiEEENS1_10collective13CollectiveMmaINS1_34MainloopSm90TmaGmmaWarpSpecializedILi9ENS5_IJNS4_1CILi1EEENSA_ILi4EEESB_EEENS1_35KernelTmaWarpSpecializedCooperativeEEENS5_IJNSA_ILi128EEENSA_ILi64EEESH_EEENS_10bfloat16_tENS5_IJlSB_lEEESJ_SK_NS4_8TiledMMAINS4_8MMA_AtomIJNS4_4SM904GMMA27MMA_64x64x16_F32BF16BF16_SSILNSO_5MajorE0ELSQ_0ELNSO_7ScaleInE1ELSR_1EEEEEENS4_6LayoutINS5_IJNSA_ILi2EEESB_SB_EEENS5_IJSB_NSA_ILi0EEESX_EEEEENS5_IJNS4_10UnderscoreES10_S10_EEEEENS4_23SM90_TMA_LOAD_MULTICASTENS4_14ComposedLayoutINS4_7SwizzleILi3ELi4ELi3EEENS4_18smem_ptr_flag_bitsILi16EEENSU_INS5_IJNSA_ILi8EEESH_EEENS5_IJSH_SB_EEEEEEEvNS4_8identityENS4_13SM90_TMA_LOADES1D_vS1E_EENS_8epilogue10collective6detail29Sm90TmaWarpSpecializedAdapterINS1I_15DefaultEpilogueISJ_SK_SK_NS1H_6thread17LinearCombinationISJ_Li1EffLNS1M_9ScaleType4KindE0ELNS_15FloatRoundStyleE2ESJ_EENS1_15EpilogueDefaultEEEEEvvEEEEvNT_6ParamsE --------------------------
	.section	.nv.shared._ZN7cutlass13device_kernelINS_4gemm6kernel13GemmUniversalIN4cute5tupleIJiiiiEEENS1_10collective13CollectiveMmaINS1_34MainloopSm90TmaGmmaWarpSpecializedILi9ENS5_IJNS4_1CILi1EEENSA_ILi4EEESB_EEENS1_35KernelTmaWarpSpecializedCooperativeEEENS5_IJNSA_ILi128EEENSA_ILi64EEESH_EEENS_10bfloat16_tENS5_IJlSB_lEEESJ_SK_NS4_8TiledMMAINS4_8MMA_AtomIJNS4_4SM904GMMA27MMA_64x64x16_F32BF16BF16_SSILNSO_5MajorE0ELSQ_0ELNSO_7ScaleInE1ELSR_1EEEEEENS4_6LayoutINS5_IJNSA_ILi2EEESB_SB_EEENS5_IJSB_NSA_ILi0EEESX_EEEEENS5_IJNS4_10UnderscoreES10_S10_EEEEENS4_23SM90_TMA_LOAD_MULTICASTENS4_14ComposedLayoutINS4_7SwizzleILi3ELi4ELi3EEENS4_18smem_ptr_flag_bitsILi16EEENSU_INS5_IJNSA_ILi8EEESH_EEENS5_IJSH_SB_EEEEEEEvNS4_8identityENS4_13SM90_TMA_LOADES1D_vS1E_EENS_8epilogue10collective6detail29Sm90TmaWarpSpecializedAdapterINS1I_15DefaultEpilogueISJ_SK_SK_NS1H_6thread17LinearCombinationISJ_Li1EffLNS1M_9ScaleType4KindE0ELNS_15FloatRoundStyleE2ESJ_EENS1_15EpilogueDefaultEEEEEvvEEEEvNT_6ParamsE,"aw",@nobits
	.sectionflags	@""
	.align	16
	.zero		1024


//--------------------- .nv.shared.reserved.0     --------------------------
	.section	.nv.shared.reserved.0,"aw",@nobits
	.weak		__nv_reservedSMEM_offset_0_alias
	.size		__nv_reservedSMEM_offset_0_alias, 0, 0
	.other		__nv_reservedSMEM_offset_0_alias,@"STO_CUDA_RESERVED_SHARED STV_DEFAULT"
__nv_reservedSMEM_offset_0_alias:
	.zero		0


//--------------------- .nv.global                --------------------------
	.section	.nv.global,"aw",@nobits
.nv.global:
	.type		_ZN40_INTERNAL_5c113a73_4_k_cu_bdf9dbee_213974cute1_E,@object
	.size		_ZN40_INTERNAL_5c113a73_4_k_cu_bdf9dbee_213974cute1_E,(_ZN40_INTERNAL_5c113a73_4_k_cu_bdf9dbee_213974cuda3std3__45__cpo6cbeginE - _ZN40_INTERNAL_5c113a73_4_k_cu_bdf9dbee_213974cute1_E)
_ZN40_INTERNAL_5c113a73_4_k_cu_bdf9dbee_213974cute1_E:
	.zero		1
	.type		_ZN40_INTERNAL_5c113a73_4_k_cu_bdf9dbee_213974cuda3std3__45__cpo6cbeginE,@object
	.size		_ZN40_INTERNAL_5c113a73_4_k_cu_bdf9dbee_213974cuda3std3__45__cpo6cbeginE,(_ZN40_INTERNAL_5c113a73_4_k_cu_bdf9dbee_213974cuda3std3__48in_placeE - _ZN40_INTERNAL_5c113a73_4_k_cu_bdf9dbee_213974cuda3std3__45__cpo6cbeginE)
_ZN40_INTERNAL_5c113a73_4_k_cu_bdf9dbee_213974cuda3std3__45__cpo6cbeginE:
	.zero		1
	.type		_ZN40_INTERNAL_5c113a73_4_k_cu_bdf9dbee_213974cuda3std3__48in_placeE,@object
	.size		_ZN40_INTERNAL_5c113a73_4_k_cu_bdf9dbee_213974cuda3std3__48in_placeE,(_ZN40_INTERNAL_5c113a73_4_k_cu_bdf9dbee_213974cuda3std6ranges3__45__cpo9iter_moveE - _ZN40_INTERNAL_5c113a73_4_k_cu_bdf9dbee_213974cuda3std3__48in_placeE)
_ZN40_INTERNAL_5c113a73_4_k_cu_bdf9dbee_213974cuda3std3__48in_placeE:
	.zero		1
	.type		_ZN40_INTERNAL_5c113a73_4_k_cu_bdf9dbee_213974cuda3std6ranges3__45__cpo9iter_moveE,@object
	.size		_ZN40_INTERNAL_5c113a73_4_k_cu_bdf9dbee_213974cuda3std6ranges3__45__cpo9iter_moveE,(_ZN40_INTERNAL_5c113a73_4_k_cu_bdf9dbee_213974cuda3std3__45__cpo5beginE - _ZN40_INTERNAL_5c113a73_4_k_cu_bdf9dbee_213974cuda3std6ranges3__45__cpo9iter_moveE)
_ZN40_INTERNAL_5c113a73_4_k_cu_bdf9dbee_213974cuda3std6ranges3__45__cpo9iter_moveE:
	.zero		1
	.type		_ZN40_INTERNAL_5c113a73_4_k_cu_bdf9dbee_213974cuda3std3__45__cpo5beginE,@object
	.size		_ZN40_INTERNAL_5c113a73_4_k_cu_bdf9dbee_213974cuda3std3__45__cpo5beginE,(_ZN40_INTERNAL_5c113a73_4_k_cu_bdf9dbee_213974cuda3std3__442_GLOBAL__N__5c113a73_4_k_cu_bdf9dbee_213976ignoreE - _ZN40_INTERNAL_5c113a73_4_k_cu_bdf9dbee_213974cuda3std3__45__cpo5beginE)
_ZN40_INTERNAL_5c113a73_4_k_cu_bdf9dbee_213974cuda3std3__45__cpo5beginE:
	.zero		1
	.type		_ZN40_INTERNAL_5c113a73_4_k_cu_bdf9dbee_213974cuda3std3__442_GLOBAL__N__5c113a73_4_k_cu_bdf9dbee_213976ignoreE,@object
	.size		_ZN40_INTERNAL_5c113a73_4_k_cu_bdf9dbee_213974cuda3std3__442_GLOBAL__N__5c113a73_4_k_cu_bdf9dbee_213976ignoreE,(_ZN40_INTERNAL_5c113a73_4_k_cu_bdf9dbee_213974cute7productE - _ZN40_INTERNAL_5c113a73_4_k_cu_bdf9dbee_213974cuda3std3__442_GLOBAL__N__5c113a73_4_k_cu_bdf9dbee_213976ignoreE)
_ZN40_INTERNAL_5c113a73_4_k_cu_bdf9dbee_213974cuda3std3__442_GLOBAL__N__5c113a73_4_k_cu_bdf9dbee_213976ignoreE:
	.zero		1
	.type		_ZN40_INTERNAL_5c113a73_4_k_cu_bdf9dbee_213974cute7productE,@object
	.size		_ZN40_INTERNAL_5c113a73_4_k_cu_bdf9dbee_213974cute7productE,(_ZN40_INTERNAL_5c113a73_4_k_cu_bdf9dbee_213974cuda3std3__45__cpo3endE - _ZN40_INTERNAL_5c113a73_4_k_cu_bdf9dbee_213974cute7productE)
_ZN40_INTERNAL_5c113a73_4_k_cu_bdf9dbee_213974cute7productE:
	.zero		1
	.type		_ZN40_INTERNAL_5c113a73_4_k_cu_bdf9dbee_213974cuda3std3__45__cpo3endE,@object
	.size		_ZN40_INTERNAL_5c113a73_4_k_cu_bdf9dbee_213974cuda3std3__45__cpo3endE,(_ZN40_INTERNAL_5c113a73_4_k_cu_bdf9dbee_213974cuda3std3__419piecewise_constructE - _ZN40_INTERNAL_5c113a73_4_k_cu_bdf9dbee_213974cuda3std3__45__cpo3endE)
_ZN40_INTERNAL_5c113a73_4_k_cu_bdf9dbee_213974cuda3std3__45__cpo3endE:
	.zero		1
	.type		_ZN40_INTERNAL_5c113a73_4_k_cu_bdf9dbee_213974cuda3std3__419piecewise_constructE,@object
	.size		_ZN40_INTERNAL_5c113a73_4_k_cu_bdf9dbee_213974cuda3std3__419piecewise_constructE,(_ZN40_INTERNAL_5c113a73_4_k_cu_bdf9dbee_213974cuda3std3__45__cpo4cendE - _ZN40_INTERNAL_5c113a73_4_k_cu_bdf9dbee_213974cuda3std3__419piecewise_constructE)
_ZN40_INTERNAL_5c113a73_4_k_cu_bdf9dbee_213974cuda3std3__419piecewise_constructE:
	.zero		1
	.type		_ZN40_INTERNAL_5c113a73_4_k_cu_bdf9dbee_213974cuda3std3__45__cpo4cendE,@object
	.size		_ZN40_INTERNAL_5c113a73_4_k_cu_bdf9dbee_213974cuda3std3__45__cpo4cendE,(_ZN40_INTERNAL_5c113a73_4_k_cu_bdf9dbee_213974cuda3std6ranges3__45__cpo4swapE - _ZN40_INTERNAL_5c113a73_4_k_cu_bdf9dbee_213974cuda3std3__45__cpo4cendE)
_ZN40_INTERNAL_5c113a73_4_k_cu_bdf9dbee_213974cuda3std3__45__cpo4cendE:
	.zero		1
	.type		_ZN40_INTERNAL_5c113a73_4_k_cu_bdf9dbee_213974cuda3std6ranges3__45__cpo4swapE,@object
	.size		_ZN40_INTERNAL_5c113a73_4_k_cu_bdf9dbee_213974cuda3std6ranges3__45__cpo4swapE,(.L_8 - _ZN40_INTERNAL_5c113a73_4_k_cu_bdf9dbee_213974cuda3std6ranges3__45__cpo4swapE)
_ZN40_INTERNAL_5c113a73_4_k_cu_bdf9dbee_213974cuda3std6ranges3__45__cpo4swapE:
	.zero		1
.L_8:


//--------------------- .nv.constant0._ZN7cutlass13device_kernelINS_4gemm6kernel13GemmUniversalIN4cute5tupleIJiiiiEEENS1_10collective13CollectiveMmaINS1_34MainloopSm90TmaGmmaWarpSpecializedILi9ENS5_IJNS4_1CILi1EEENSA_ILi4EEESB_EEENS1_35KernelTmaWarpSpecializedCooperativeEEENS5_IJNSA_ILi128EEENSA_ILi64EEESH_EEENS_10bfloat16_tENS5_IJlSB_lEEESJ_SK_NS4_8TiledMMAINS4_8MMA_AtomIJNS4_4SM904GMMA27MMA_64x64x16_F32BF16BF16_SSILNSO_5MajorE0ELSQ_0ELNSO_7ScaleInE1ELSR_1EEEEEENS4_6LayoutINS5_IJNSA_ILi2EEESB_SB_EEENS5_IJSB_NSA_ILi0EEESX_EEEEENS5_IJNS4_10UnderscoreES10_S10_EEEEENS4_23SM90_TMA_LOAD_MULTICASTENS4_14ComposedLayoutINS4_7SwizzleILi3ELi4ELi3EEENS4_18smem_ptr_flag_bitsILi16EEENSU_INS5_IJNSA_ILi8EEESH_EEENS5_IJSH_SB_EEEEEEEvNS4_8identityENS4_13SM90_TMA_LOADES1D_vS1E_EENS_8epilogue10collective6detail29Sm90TmaWarpSpecializedAdapterINS1I_15DefaultEpilogueISJ_SK_SK_NS1H_6thread17LinearCombinationISJ_Li1EffLNS1M_9ScaleType4KindE0ELNS_15FloatRoundStyleE2ESJ_EENS1_15EpilogueDefaultEEEEEvvEEEEvNT_6ParamsE --------------------------
	.section	.nv.constant0._ZN7cutlass13device_kernelINS_4gemm6kernel13GemmUniversalIN4cute5tupleIJiiiiEEENS1_10collective13CollectiveMmaINS1_34MainloopSm90TmaGmmaWarpSpecializedILi9ENS5_IJNS4_1CILi1EEENSA_ILi4EEESB_EEENS1_35KernelTmaWarpSpecializedCooperativeEEENS5_IJNSA_ILi128EEENSA_ILi64EEESH_EEENS_10bfloat16_tENS5_IJlSB_lEEESJ_SK_NS4_8TiledMMAINS4_8MMA_AtomIJNS4_4SM904GMMA27MMA_64x64x16_F32BF16BF16_SSILNSO_5MajorE0ELSQ_0ELNSO_7ScaleInE1ELSR_1EEEEEENS4_6LayoutINS5_IJNSA_ILi2EEESB_SB_EEENS5_IJSB_NSA_ILi0EEESX_EEEEENS5_IJNS4_10UnderscoreES10_S10_EEEEENS4_23SM90_TMA_LOAD_MULTICASTENS4_14ComposedLayoutINS4_7SwizzleILi3ELi4ELi3EEENS4_18smem_ptr_flag_bitsILi16EEENSU_INS5_IJNSA_ILi8EEESH_EEENS5_IJSH_SB_EEEEEEEvNS4_8identityENS4_13SM90_TMA_LOADES1D_vS1E_EENS_8epilogue10collective6detail29Sm90TmaWarpSpecializedAdapterINS1I_15DefaultEpilogueISJ_SK_SK_NS1H_6thread17LinearCombinationISJ_Li1EffLNS1M_9ScaleType4KindE0ELNS_15FloatRoundStyleE2ESJ_EENS1_15EpilogueDefaultEEEEEvvEEEEvNT_6ParamsE,"a",@progbits
	.sectionflags	@""
	.align	4
.nv.constant0._ZN7cutlass13device_kernelINS_4gemm6kernel13GemmUniversalIN4cute5tupleIJiiiiEEENS1_10collective13CollectiveMmaINS1_34MainloopSm90TmaGmmaWarpSpecializedILi9ENS5_IJNS4_1CILi1EEENSA_ILi4EEESB_EEENS1_35KernelTmaWarpSpecializedCooperativeEEENS5_IJNSA_ILi128EEENSA_ILi64EEESH_EEENS_10bfloat16_tENS5_IJlSB_lEEESJ_SK_NS4_8TiledMMAINS4_8MMA_AtomIJNS4_4SM904GMMA27MMA_64x64x16_F32BF16BF16_SSILNSO_5MajorE0ELSQ_0ELNSO_7ScaleInE1ELSR_1EEEEEENS4_6LayoutINS5_IJNSA_ILi2EEESB_SB_EEENS5_IJSB_NSA_ILi0EEESX_EEEEENS5_IJNS4_10UnderscoreES10_S10_EEEEENS4_23SM90_TMA_LOAD_MULTICASTENS4_14ComposedLayoutINS4_7SwizzleILi3ELi4ELi3EEENS4_18smem_ptr_flag_bitsILi16EEENSU_INS5_IJNSA_ILi8EEESH_EEENS5_IJSH_SB_EEEEEEEvNS4_8identityENS4_13SM90_TMA_LOADES1D_vS1E_EENS_8epilogue10collective6detail29Sm90TmaWarpSpecializedAdapterINS1I_15DefaultEpilogueISJ_SK_SK_NS1H_6thread17LinearCombinationISJ_Li1EffLNS1M_9ScaleType4KindE0ELNS_15FloatRoundStyleE2ESJ_EENS1_15EpilogueDefaultEEEEEvvEEEEvNT_6ParamsE:
	.zero		1664


//--------------------- SYMBOLS --------------------------

	.type		.nv.reservedSmem.offset0,@object
	.size		.nv.reservedSmem.offset0,0x4
	.type		__assertfail,@function
